	.target	sm_90a

	.elftype	@"ET_EXEC"


//--------------------- .note.nv.tkinfo           --------------------------
	.section	.note.nv.tkinfo,"",@"SHT_NOTE"
	.sectionflags	@"SHF_NOTE_NV_TKINFO"
	.tkinfo
        /*0018*/ 	.word	0x00000002
        /*0030*/ 	.string	""
        /*0030*/ 	.string	"ptxas"
        /*0030*/ 	.string	"Cuda compilation tools, release 13.0, V13.0.88"
        /*0030*/ 	.string	"Build cuda_13.0.r13.0/compiler.36424714_0"
        /*0030*/ 	.string	"-arch sm_90a -m 64 "



//--------------------- .note.nv.cuinfo           --------------------------
	.section	.note.nv.cuinfo,"",@"SHT_NOTE"
	.sectionflags	@"SHF_NOTE_NV_CUINFO"
        /*0018*/ 	.short	0x0002
        /*001a*/ 	.short	0x005a
        /*001c*/ 	.short	0x0082
	.zero		2


//--------------------- .nv.info                  --------------------------
	.section	.nv.info,"",@"SHT_CUDA_INFO"
	.align	4


	//----- nvinfo : EIATTR_REGCOUNT
	.align		4
        /*0000*/ 	.byte	0x04, 0x2f
        /*0002*/ 	.short	(.L_15 - .L_14)
	.align		4
.L_14:
        /*0004*/ 	.word	index@(_ZN7cutlass13device_kernelINS_4gemm6kernel13GemmUniversalIN4cute5tupleIJiiiiEEENS1_10collective13CollectiveMmaINS1_34MainloopSm90TmaGmmaWarpSpecializedILi6ENS5_IJNS4_1CILi1EEESB_SB_EEENS1_35KernelTmaWarpSpecializedCooperativeEEENS5_IJNSA_ILi128EEENSA_ILi64EEESG_EEEfNS5_IJlSB_lEEEfSI_NS4_8TiledMMAINS4_8MMA_AtomIJNS4_4SM904GMMA29MMA_64x64x8_F32TF32TF32_SS_TNILNSM_7ScaleInE1ELSO_1EEEEEENS4_6LayoutINS5_IJNSA_ILi2EEESB_SB_EEENS5_IJSB_NSA_ILi0EEESU_EEEEENS5_IJNS4_10UnderscoreESX_SX_EEEEENS4_13SM90_TMA_LOADENS4_14ComposedLayoutINS4_7SwizzleILi3ELi4ELi3EEENS4_18smem_ptr_flag_bitsILi32EEENSR_INS5_IJNSA_ILi8EEENSA_ILi32EEEEEENS5_IJS17_SB_EEEEEEEvNS4_8identityES10_S1B_vS1C_EENS_8epilogue10collective6detail29Sm90TmaWarpSpecializedAdapterINS1F_15DefaultEpilogueIfSI_SI_NS1E_6thread17LinearCombinationIfLi1EffLNS1J_9ScaleType4KindE0ELNS_15FloatRoundStyleE2EfEENS1_15EpilogueDefaultEEEEEvvEEEEvNT_6ParamsE)
        /*0008*/ 	.word	0x000000a8


	//----- nvinfo : EIATTR_FRAME_SIZE
	.align		4
.L_15:
        /*000c*/ 	.byte	0x04, 0x11
        /*000e*/ 	.short	(.L_17 - .L_16)
	.align		4
.L_16:
        /*0010*/ 	.word	index@(_ZN7cutlass13device_kernelINS_4gemm6kernel13GemmUniversalIN4cute5tupleIJiiiiEEENS1_10collective13CollectiveMmaINS1_34MainloopSm90TmaGmmaWarpSpecializedILi6ENS5_IJNS4_1CILi1EEESB_SB_EEENS1_35KernelTmaWarpSpecializedCooperativeEEENS5_IJNSA_ILi128EEENSA_ILi64EEESG_EEEfNS5_IJlSB_lEEEfSI_NS4_8TiledMMAINS4_8MMA_AtomIJNS4_4SM904GMMA29MMA_64x64x8_F32TF32TF32_SS_TNILNSM_7ScaleInE1ELSO_1EEEEEENS4_6LayoutINS5_IJNSA_ILi2EEESB_SB_EEENS5_IJSB_NSA_ILi0EEESU_EEEEENS5_IJNS4_10UnderscoreESX_SX_EEEEENS4_13SM90_TMA_LOADENS4_14ComposedLayoutINS4_7SwizzleILi3ELi4ELi3EEENS4_18smem_ptr_flag_bitsILi32EEENSR_INS5_IJNSA_ILi8EEENSA_ILi32EEEEEENS5_IJS17_SB_EEEEEEEvNS4_8identityES10_S1B_vS1C_EENS_8epilogue10collective6detail29Sm90TmaWarpSpecializedAdapterINS1F_15DefaultEpilogueIfSI_SI_NS1E_6thread17LinearCombinationIfLi1EffLNS1J_9ScaleType4KindE0ELNS_15FloatRoundStyleE2EfEENS1_15EpilogueDefaultEEEEEvvEEEEvNT_6ParamsE)
        /*0014*/ 	.word	0x00000000


	//----- nvinfo : EIATTR_MIN_STACK_SIZE
	.align		4
.L_17:
        /*0018*/ 	.byte	0x04, 0x12
        /*001a*/ 	.short	(.L_19 - .L_18)
	.align		4
.L_18:
        /*001c*/ 	.word	index@(_ZN7cutlass13device_kernelINS_4gemm6kernel13GemmUniversalIN4cute5tupleIJiiiiEEENS1_10collective13CollectiveMmaINS1_34MainloopSm90TmaGmmaWarpSpecializedILi6ENS5_IJNS4_1CILi1EEESB_SB_EEENS1_35KernelTmaWarpSpecializedCooperativeEEENS5_IJNSA_ILi128EEENSA_ILi64EEESG_EEEfNS5_IJlSB_lEEEfSI_NS4_8TiledMMAINS4_8MMA_AtomIJNS4_4SM904GMMA29MMA_64x64x8_F32TF32TF32_SS_TNILNSM_7ScaleInE1ELSO_1EEEEEENS4_6LayoutINS5_IJNSA_ILi2EEESB_SB_EEENS5_IJSB_NSA_ILi0EEESU_EEEEENS5_IJNS4_10UnderscoreESX_SX_EEEEENS4_13SM90_TMA_LOADENS4_14ComposedLayoutINS4_7SwizzleILi3ELi4ELi3EEENS4_18smem_ptr_flag_bitsILi32EEENSR_INS5_IJNSA_ILi8EEENSA_ILi32EEEEEENS5_IJS17_SB_EEEEEEEvNS4_8identityES10_S1B_vS1C_EENS_8epilogue10collective6detail29Sm90TmaWarpSpecializedAdapterINS1F_15DefaultEpilogueIfSI_SI_NS1E_6thread17LinearCombinationIfLi1EffLNS1J_9ScaleType4KindE0ELNS_15FloatRoundStyleE2EfEENS1_15EpilogueDefaultEEEEEvvEEEEvNT_6ParamsE)
        /*0020*/ 	.word	0x00000000
.L_19:


//--------------------- .nv.compat                --------------------------
	.section	.nv.compat,"",@"SHT_CUDA_COMPAT_INFO"
	.align	4
        /*0000*/ 	.byte	0x02, 0x09, 0x01, 0x00, 0x02, 0x02, 0x04, 0x00, 0x02, 0x05, 0x05, 0x00, 0x03, 0x07, 0x01, 0x01
        /*0010*/ 	.byte	0x02, 0x03, 0x01, 0x00, 0x02, 0x06, 0x01, 0x00, 0x04, 0x0b, 0x08, 0x00, 0x00, 0x00, 0x00, 0x00
        /*0020*/ 	.byte	0x00, 0x00, 0x00, 0x00


//--------------------- .nv.info._ZN7cutlass13device_kernelINS_4gemm6kernel13GemmUniversalIN4cute5tupleIJiiiiEEENS1_10collective13CollectiveMmaINS1_34MainloopSm90TmaGmmaWarpSpecializedILi6ENS5_IJNS4_1CILi1EEESB_SB_EEENS1_35KernelTmaWarpSpecializedCooperativeEEENS5_IJNSA_ILi128EEENSA_ILi64EEESG_EEEfNS5_IJlSB_lEEEfSI_NS4_8TiledMMAINS4_8MMA_AtomIJNS4_4SM904GMMA29MMA_64x64x8_F32TF32TF32_SS_TNILNSM_7ScaleInE1ELSO_1EEEEEENS4_6LayoutINS5_IJNSA_ILi2EEESB_SB_EEENS5_IJSB_NSA_ILi0EEESU_EEEEENS5_IJNS4_10UnderscoreESX_SX_EEEEENS4_13SM90_TMA_LOADENS4_14ComposedLayoutINS4_7SwizzleILi3ELi4ELi3EEENS4_18smem_ptr_flag_bitsILi32EEENSR_INS5_IJNSA_ILi8EEENSA_ILi32EEEEEENS5_IJS17_SB_EEEEEEEvNS4_8identityES10_S1B_vS1C_EENS_8epilogue10collective6detail29Sm90TmaWarpSpecializedAdapterINS1F_15DefaultEpilogueIfSI_SI_NS1E_6thread17LinearCombinationIfLi1EffLNS1J_9ScaleType4KindE0ELNS_15FloatRoundStyleE2EfEENS1_15EpilogueDefaultEEEEEvvEEEEvNT_6ParamsE --------------------------
	.section	.nv.info._ZN7cutlass13device_kernelINS_4gemm6kernel13GemmUniversalIN4cute5tupleIJiiiiEEENS1_10collective13CollectiveMmaINS1_34MainloopSm90TmaGmmaWarpSpecializedILi6ENS5_IJNS4_1CILi1EEESB_SB_EEENS1_35KernelTmaWarpSpecializedCooperativeEEENS5_IJNSA_ILi128EEENSA_ILi64EEESG_EEEfNS5_IJlSB_lEEEfSI_NS4_8TiledMMAINS4_8MMA_AtomIJNS4_4SM904GMMA29MMA_64x64x8_F32TF32TF32_SS_TNILNSM_7ScaleInE1ELSO_1EEEEEENS4_6LayoutINS5_IJNSA_ILi2EEESB_SB_EEENS5_IJSB_NSA_ILi0EEESU_EEEEENS5_IJNS4_10UnderscoreESX_SX_EEEEENS4_13SM90_TMA_LOADENS4_14ComposedLayoutINS4_7SwizzleILi3ELi4ELi3EEENS4_18smem_ptr_flag_bitsILi32EEENSR_INS5_IJNSA_ILi8EEENSA_ILi32EEEEEENS5_IJS17_SB_EEEEEEEvNS4_8identityES10_S1B_vS1C_EENS_8epilogue10collective6detail29Sm90TmaWarpSpecializedAdapterINS1F_15DefaultEpilogueIfSI_SI_NS1E_6thread17LinearCombinationIfLi1EffLNS1J_9ScaleType4KindE0ELNS_15FloatRoundStyleE2EfEENS1_15EpilogueDefaultEEEEEvvEEEEvNT_6ParamsE,"",@"SHT_CUDA_INFO"
	.sectionflags	@""
	.align	4


	//----- nvinfo : EIATTR_CUDA_API_VERSION
	.align		4
        /*0000*/ 	.byte	0x04, 0x37
        /*0002*/ 	.short	(.L_21 - .L_20)
.L_20:
        /*0004*/ 	.word	0x00000082


	//----- nvinfo : EIATTR_KPARAM_INFO
	.align		4
.L_21:
        /*0008*/ 	.byte	0x04, 0x17
        /*000a*/ 	.short	(.L_23 - .L_22)
.L_22:
        /*000c*/ 	.word	0x00000000
        /*0010*/ 	.short	0x0000
        /*0012*/ 	.short	0x0070
        /*0014*/ 	.byte	0x00, 0xf0, 0x01, 0x10


	//----- nvinfo : EIATTR_SPARSE_MMA_MASK
	.align		4
.L_23:
        /*0018*/ 	.byte	0x03, 0x50
        /*001a*/ 	.short	0x0000


	//----- nvinfo : EIATTR_MAXREG_COUNT
	.align		4
        /*001c*/ 	.byte	0x03, 0x1b
        /*001e*/ 	.short	0x00a8


	//----- nvinfo : EIATTR_NUM_BARRIERS
	.align		4
        /*0020*/ 	.byte	0x02, 0x4c
        /*0022*/ 	.byte	0x01
	.zero		1


	//----- nvinfo : EIATTR_EXTERNS
	.align		4
        /*0024*/ 	.byte	0x04, 0x0f
        /*0026*/ 	.short	(.L_25 - .L_24)


	//   ....[0]....
	.align		4
.L_24:
        /*0028*/ 	.word	index@(__assertfail)


	//----- nvinfo : EIATTR_MERCURY_ISA_VERSION
	.align		4
.L_25:
        /*002c*/ 	.byte	0x03, 0x5f
        /*002e*/ 	.short	0x0101


	//----- nvinfo : EIATTR_INT_WARP_WIDE_INSTR_OFFSETS
	.align		4
        /*0030*/ 	.byte	0x04, 0x31
        /*0032*/ 	.short	(.L_27 - .L_26)


	//   ....[0]....
.L_26:
        /*0034*/ 	.word	0x00000430


	//   ....[1]....
        /*0038*/ 	.word	0x00000440


	//   ....[2]....
        /*003c*/ 	.word	0x00000500


	//----- nvinfo : EIATTR_COOP_GROUP_MASK_REGIDS
	.align		4
.L_27:
        /*0040*/ 	.byte	0x04, 0x29
        /*0042*/ 	.short	(.L_29 - .L_28)


	//   ....[0]....
.L_28:
        /*0044*/ 	.word	0xffffffff


	//   ....[1]....
        /*0048*/ 	.word	0xffffffff


	//   ....[2]....
        /*004c*/ 	.word	0xffffffff


	//   ....[3]....
        /*0050*/ 	.word	0xffffffff


	//   ....[4]....
        /*0054*/ 	.word	0xffffffff


	//----- nvinfo : EIATTR_COOP_GROUP_INSTR_OFFSETS
	.align		4
.L_29:
        /*0058*/ 	.byte	0x04, 0x28
        /*005a*/ 	.short	(.L_31 - .L_30)


	//   ....[0]....
.L_30:
        /*005c*/ 	.word	0x00000060


	//   ....[1]....
        /*0060*/ 	.word	0x00000070


	//   ....[2]....
        /*0064*/ 	.word	0x00000130


	//   ....[3]....
        /*0068*/ 	.word	0x00000300


	//   ....[4]....
        /*006c*/ 	.word	0x00001200


	//----- nvinfo : EIATTR_REG_RECONFIG
	.align		4
.L_31:
        /*0070*/ 	.byte	0x01, 0x54
	.zero		2


	//----- nvinfo : EIATTR_SYSCALL_OFFSETS
	.align		4
        /*0074*/ 	.byte	0x04, 0x46
        /*0076*/ 	.short	(.L_33 - .L_32)


	//   ....[0]....
.L_32:
        /*0078*/ 	.word	0x000013f0


	//----- nvinfo : EIATTR_MBARRIER_INSTR_OFFSETS
	.align		4
.L_33:
        /*007c*/ 	.byte	0x04, 0x39
        /*007e*/ 	.short	(.L_35 - .L_34)


	//   ....[0]....
.L_34:
        /*0080*/ 	.word	0x00000230
        /*0084*/ 	.word	0x000000ff
        /*0088*/ 	.word	0x00000000
        /*008c*/ 	.short	0x0100
        /*008e*/ 	.byte	0x08
	.zero		1


	//   ....[1]....
        /*0090*/ 	.word	0x00000240
        /*0094*/ 	.word	0x000000ff
        /*0098*/ 	.word	0x00000030
        /*009c*/ 	.short	0x0100
        /*009e*/ 	.byte	0x08
	.zero		1


	//   ....[2]....
        /*00a0*/ 	.word	0x00000250
        /*00a4*/ 	.word	0x000000ff
        /*00a8*/ 	.word	0x00000008
        /*00ac*/ 	.short	0x0100
        /*00ae*/ 	.byte	0x08
	.zero		1


	//   ....[3]....
        /*00b0*/ 	.word	0x00000260
        /*00b4*/ 	.word	0x000000ff
        /*00b8*/ 	.word	0x00000038
        /*00bc*/ 	.short	0x0100
        /*00be*/ 	.byte	0x08
	.zero		1


	//   ....[4]....
        /*00c0*/ 	.word	0x00000270
        /*00c4*/ 	.word	0x000000ff
        /*00c8*/ 	.word	0x00000010
        /*00cc*/ 	.short	0x0100
        /*00ce*/ 	.byte	0x08
	.zero		1


	//   ....[5]....
        /*00d0*/ 	.word	0x00000280
        /*00d4*/ 	.word	0x000000ff
        /*00d8*/ 	.word	0x00000040
        /*00dc*/ 	.short	0x0100
        /*00de*/ 	.byte	0x08
	.zero		1


	//   ....[6]....
        /*00e0*/ 	.word	0x00000290
        /*00e4*/ 	.word	0x000000ff
        /*00e8*/ 	.word	0x00000018
        /*00ec*/ 	.short	0x0100
        /*00ee*/ 	.byte	0x08
	.zero		1


	//   ....[7]....
        /*00f0*/ 	.word	0x000002a0
        /*00f4*/ 	.word	0x000000ff
        /*00f8*/ 	.word	0x00000048
        /*00fc*/ 	.short	0x0100
        /*00fe*/ 	.byte	0x08
	.zero		1


	//   ....[8]....
        /*0100*/ 	.word	0x000002b0
        /*0104*/ 	.word	0x000000ff
        /*0108*/ 	.word	0x00000020
        /*010c*/ 	.short	0x0100
        /*010e*/ 	.byte	0x08
	.zero		1


	//   ....[9]....
        /*0110*/ 	.word	0x000002c0
        /*0114*/ 	.word	0x000000ff
        /*0118*/ 	.word	0x00000050
        /*011c*/ 	.short	0x0100
        /*011e*/ 	.byte	0x08
	.zero		1


	//   ....[10]....
        /*0120*/ 	.word	0x000002d0
        /*0124*/ 	.word	0x000000ff
        /*0128*/ 	.word	0x00000028
        /*012c*/ 	.short	0x0100
        /*012e*/ 	.byte	0x08
	.zero		1


	//   ....[11]....
        /*0130*/ 	.word	0x000002e0
        /*0134*/ 	.word	0x000000ff
        /*0138*/ 	.word	0x00000058
        /*013c*/ 	.short	0x0100
        /*013e*/ 	.byte	0x08
	.zero		1


	//   ....[12]....
        /*0140*/ 	.word	0x00000580
        /*0144*/ 	.word	0x000000ff
        /*0148*/ 	.word	0x00000070
        /*014c*/ 	.short	0x0100
        /*014e*/ 	.byte	0x08
	.zero		1


	//   ....[13]....
        /*0150*/ 	.word	0x00000600
        /*0154*/ 	.word	0x000000ff
        /*0158*/ 	.word	0x00000078
        /*015c*/ 	.short	0x0100
        /*015e*/ 	.byte	0x08
	.zero		1


	//   ....[14]....
        /*0160*/ 	.word	0x00001470
        /*0164*/ 	.word	0x00000003
        /*0168*/ 	.word	0x00000000
        /*016c*/ 	.short	0x010a
        /*016e*/ 	.byte	0x3f
	.zero		1


	//   ....[15]....
        /*0170*/ 	.word	0x000014d0
        /*0174*/ 	.word	0x00000003
        /*0178*/ 	.word	0x00000000
        /*017c*/ 	.short	0x010a
        /*017e*/ 	.byte	0x3f
	.zero		1


	//   ....[16]....
        /*0180*/ 	.word	0x000019e0
        /*0184*/ 	.word	0x000000ff
        /*0188*/ 	.word	0x00000000
        /*018c*/ 	.short	0x010a
        /*018e*/ 	.byte	0x08
	.zero		1


	//   ....[17]....
        /*0190*/ 	.word	0x00001a20
        /*0194*/ 	.word	0x000000ff
        /*0198*/ 	.word	0x00000000
        /*019c*/ 	.short	0x010a
        /*019e*/ 	.byte	0x08
	.zero		1


	//   ....[18]....
        /*01a0*/ 	.word	0x00001e40
        /*01a4*/ 	.word	0x000000ff
        /*01a8*/ 	.word	0x00000000
        /*01ac*/ 	.short	0x0101
        /*01ae*/ 	.byte	0x07
	.zero		1


	//   ....[19]....
        /*01b0*/ 	.word	0x00002020
        /*01b4*/ 	.word	0x000000ff
        /*01b8*/ 	.word	0x00000000
        /*01bc*/ 	.short	0x0101
        /*01be*/ 	.byte	0x06
	.zero		1


	//   ....[20]....
        /*01c0*/ 	.word	0x00004d20
        /*01c4*/ 	.word	0x0000000e
        /*01c8*/ 	.word	0x00000030
        /*01cc*/ 	.short	0x010a
        /*01ce*/ 	.byte	0x3f
	.zero		1


	//   ....[21]....
        /*01d0*/ 	.word	0x00005170
        /*01d4*/ 	.word	0x00000006
        /*01d8*/ 	.word	0x00000078
        /*01dc*/ 	.short	0x0101
        /*01de*/ 	.byte	0x3f
	.zero		1


	//   ....[22]....
        /*01e0*/ 	.word	0x00005890
        /*01e4*/ 	.word	0x00000007
        /*01e8*/ 	.word	0x00000000
        /*01ec*/ 	.short	0x010a
        /*01ee*/ 	.byte	0x3f
	.zero		1


	//   ....[23]....
        /*01f0*/ 	.word	0x00005910
        /*01f4*/ 	.word	0x00000009
        /*01f8*/ 	.word	0x00000000
        /*01fc*/ 	.short	0x010a
        /*01fe*/ 	.byte	0x3f
	.zero		1


	//   ....[24]....
        /*0200*/ 	.word	0x000059a0
        /*0204*/ 	.word	0x00000006
        /*0208*/ 	.word	0x00000000
        /*020c*/ 	.short	0x010a
        /*020e*/ 	.byte	0x3f
	.zero		1


	//   ....[25]....
        /*0210*/ 	.word	0x00005a30
        /*0214*/ 	.word	0x00000009
        /*0218*/ 	.word	0x00000000
        /*021c*/ 	.short	0x010a
        /*021e*/ 	.byte	0x3f
	.zero		1


	//   ....[26]....
        /*0220*/ 	.word	0x00005ac0
        /*0224*/ 	.word	0x00000006
        /*0228*/ 	.word	0x00000000
        /*022c*/ 	.short	0x010a
        /*022e*/ 	.byte	0x3f
	.zero		1


	//   ....[27]....
        /*0230*/ 	.word	0x00005b50
        /*0234*/ 	.word	0x00000003
        /*0238*/ 	.word	0x00000000
        /*023c*/ 	.short	0x010a
        /*023e*/ 	.byte	0x3f
	.zero		1


	//   ....[28]....
        /*0240*/ 	.word	0x00005bb0
        /*0244*/ 	.word	0x00000003
        /*0248*/ 	.word	0x00000000
        /*024c*/ 	.short	0x010a
        /*024e*/ 	.byte	0x3f
	.zero		1


	//   ....[29]....
        /*0250*/ 	.word	0x00005c10
        /*0254*/ 	.word	0x00000004
        /*0258*/ 	.word	0x00000000
        /*025c*/ 	.short	0x010a
        /*025e*/ 	.byte	0x3f
	.zero		1


	//   ....[30]....
        /*0260*/ 	.word	0x00005ce0
        /*0264*/ 	.word	0x0000000e
        /*0268*/ 	.word	0x00000030
        /*026c*/ 	.short	0x010a
        /*026e*/ 	.byte	0x3f
	.zero		1


	//   ....[31]....
        /*0270*/ 	.word	0x00005db0
        /*0274*/ 	.word	0x00000007
        /*0278*/ 	.word	0x00000000
        /*027c*/ 	.short	0x010a
        /*027e*/ 	.byte	0x3f
	.zero		1


	//   ....[32]....
        /*0280*/ 	.word	0x00005e00
        /*0284*/ 	.word	0x00000009
        /*0288*/ 	.word	0x00000000
        /*028c*/ 	.short	0x010a
        /*028e*/ 	.byte	0x3f
	.zero		1


	//   ....[33]....
        /*0290*/ 	.word	0x00005e50
        /*0294*/ 	.word	0x00000006
        /*0298*/ 	.word	0x00000000
        /*029c*/ 	.short	0x010a
        /*029e*/ 	.byte	0x3f
	.zero		1


	//   ....[34]....
        /*02a0*/ 	.word	0x00005ea0
        /*02a4*/ 	.word	0x00000009
        /*02a8*/ 	.word	0x00000000
        /*02ac*/ 	.short	0x010a
        /*02ae*/ 	.byte	0x3f
	.zero		1


	//   ....[35]....
        /*02b0*/ 	.word	0x00005ef0
        /*02b4*/ 	.word	0x00000006
        /*02b8*/ 	.word	0x00000000
        /*02bc*/ 	.short	0x010a
        /*02be*/ 	.byte	0x3f
	.zero		1


	//----- nvinfo : EIATTR_NUM_MBARRIERS
	.align		4
.L_35:
        /*02c0*/ 	.byte	0x03, 0x38
        /*02c2*/ 	.short	0x000e


	//----- nvinfo : EIATTR_EXIT_INSTR_OFFSETS
	.align		4
        /*02c4*/ 	.byte	0x04, 0x1c
        /*02c6*/ 	.short	(.L_37 - .L_36)


	//   ....[0]....
.L_36:
        /*02c8*/ 	.word	0x000006a0


	//   ....[1]....
        /*02cc*/ 	.word	0x00000f60


	//   ....[2]....
        /*02d0*/ 	.word	0x00004400


	//   ....[3]....
        /*02d4*/ 	.word	0x00004a30


	//   ....[4]....
        /*02d8*/ 	.word	0x00005ba0


	//----- nvinfo : EIATTR_MAX_THREADS
	.align		4
.L_37:
        /*02dc*/ 	.byte	0x04, 0x05
        /*02de*/ 	.short	(.L_39 - .L_38)
.L_38:
        /*02e0*/ 	.word	0x00000180
        /*02e4*/ 	.word	0x00000001
        /*02e8*/ 	.word	0x00000001


	//----- nvinfo : EIATTR_CRS_STACK_SIZE
	.align		4
.L_39:
        /*02ec*/ 	.byte	0x04, 0x1e
        /*02ee*/ 	.short	(.L_41 - .L_40)
.L_40:
        /*02f0*/ 	.word	0x00000000


	//----- nvinfo : EIATTR_CBANK_PARAM_SIZE
	.align		4
.L_41:
        /*02f4*/ 	.byte	0x03, 0x19
        /*02f6*/ 	.short	0x0470


	//----- nvinfo : EIATTR_PARAM_CBANK
	.align		4
        /*02f8*/ 	.byte	0x04, 0x0a
        /*02fa*/ 	.short	(.L_43 - .L_42)
	.align		4
.L_42:
        /*02fc*/ 	.word	index@(.nv.constant0._ZN7cutlass13device_kernelINS_4gemm6kernel13GemmUniversalIN4cute5tupleIJiiiiEEENS1_10collective13CollectiveMmaINS1_34MainloopSm90TmaGmmaWarpSpecializedILi6ENS5_IJNS4_1CILi1EEESB_SB_EEENS1_35KernelTmaWarpSpecializedCooperativeEEENS5_IJNSA_ILi128EEENSA_ILi64EEESG_EEEfNS5_IJlSB_lEEEfSI_NS4_8TiledMMAINS4_8MMA_AtomIJNS4_4SM904GMMA29MMA_64x64x8_F32TF32TF32_SS_TNILNSM_7ScaleInE1ELSO_1EEEEEENS4_6LayoutINS5_IJNSA_ILi2EEESB_SB_EEENS5_IJSB_NSA_ILi0EEESU_EEEEENS5_IJNS4_10UnderscoreESX_SX_EEEEENS4_13SM90_TMA_LOADENS4_14ComposedLayoutINS4_7SwizzleILi3ELi4ELi3EEENS4_18smem_ptr_flag_bitsILi32EEENSR_INS5_IJNSA_ILi8EEENSA_ILi32EEEEEENS5_IJS17_SB_EEEEEEEvNS4_8identityES10_S1B_vS1C_EENS_8epilogue10collective6detail29Sm90TmaWarpSpecializedAdapterINS1F_15DefaultEpilogueIfSI_SI_NS1E_6thread17LinearCombinationIfLi1EffLNS1J_9ScaleType4KindE0ELNS_15FloatRoundStyleE2EfEENS1_15EpilogueDefaultEEEEEvvEEEEvNT_6ParamsE)
        /*0300*/ 	.short	0x0210
        /*0302*/ 	.short	0x0470


	//----- nvinfo : EIATTR_SW_WAR
	.align		4
.L_43:
        /*0304*/ 	.byte	0x04, 0x36
        /*0306*/ 	.short	(.L_45 - .L_44)
.L_44:
        /*0308*/ 	.word	0x00000008
.L_45:


//--------------------- .nv.callgraph             --------------------------
	.section	.nv.callgraph,"",@"SHT_CUDA_CALLGRAPH"
	.align	4
	.sectionentsize	8
	.align		4
        /*0000*/ 	.word	0x00000000
	.align		4
        /*0004*/ 	.word	0xffffffff
	.align		4
        /*0008*/ 	.word	index@(_ZN7cutlass13device_kernelINS_4gemm6kernel13GemmUniversalIN4cute5tupleIJiiiiEEENS1_10collective13CollectiveMmaINS1_34MainloopSm90TmaGmmaWarpSpecializedILi6ENS5_IJNS4_1CILi1EEESB_SB_EEENS1_35KernelTmaWarpSpecializedCooperativeEEENS5_IJNSA_ILi128EEENSA_ILi64EEESG_EEEfNS5_IJlSB_lEEEfSI_NS4_8TiledMMAINS4_8MMA_AtomIJNS4_4SM904GMMA29MMA_64x64x8_F32TF32TF32_SS_TNILNSM_7ScaleInE1ELSO_1EEEEEENS4_6LayoutINS5_IJNSA_ILi2EEESB_SB_EEENS5_IJSB_NSA_ILi0EEESU_EEEEENS5_IJNS4_10UnderscoreESX_SX_EEEEENS4_13SM90_TMA_LOADENS4_14ComposedLayoutINS4_7SwizzleILi3ELi4ELi3EEENS4_18smem_ptr_flag_bitsILi32EEENSR_INS5_IJNSA_ILi8EEENSA_ILi32EEEEEENS5_IJS17_SB_EEEEEEEvNS4_8identityES10_S1B_vS1C_EENS_8epilogue10collective6detail29Sm90TmaWarpSpecializedAdapterINS1F_15DefaultEpilogueIfSI_SI_NS1E_6thread17LinearCombinationIfLi1EffLNS1J_9ScaleType4KindE0ELNS_15FloatRoundStyleE2EfEENS1_15EpilogueDefaultEEEEEvvEEEEvNT_6ParamsE)
	.align		4
        /*000c*/ 	.word	index@(__assertfail)
	.align		4
        /*0010*/ 	.word	0x00000000
	.align		4
        /*0014*/ 	.word	0xfffffffe
	.align		4
        /*0018*/ 	.word	0x00000000
	.align		4
        /*001c*/ 	.word	0xfffffffd
	.align		4
        /*0020*/ 	.word	0x00000000
	.align		4
        /*0024*/ 	.word	0xfffffffc


//--------------------- .nv.constant4             --------------------------
	.section	.nv.constant4,"a",@progbits
	.align	8
	.align		8
.nv.constant4:
        /*0000*/ 	.dword	__assertfail
	.align		8
        /*0008*/ 	.dword	__unnamed_1
	.align		8
        /*0010*/ 	.dword	_ZN40_INTERNAL_d085c9b9_4_k_cu_4a9de78b_235224cuda3std3__45__cpo5beginE
	.align		8
        /*0018*/ 	.dword	_ZN40_INTERNAL_d085c9b9_4_k_cu_4a9de78b_235224cuda3std3__45__cpo3endE
	.align		8
        /*0020*/ 	.dword	_ZN40_INTERNAL_d085c9b9_4_k_cu_4a9de78b_235224cuda3std3__45__cpo6cbeginE
	.align		8
        /*0028*/ 	.dword	_ZN40_INTERNAL_d085c9b9_4_k_cu_4a9de78b_235224cuda3std3__45__cpo4cendE
	.align		8
        /*0030*/ 	.dword	_ZN40_INTERNAL_d085c9b9_4_k_cu_4a9de78b_235224cuda3std3__442_GLOBAL__N__d085c9b9_4_k_cu_4a9de78b_235226ignoreE
	.align		8
        /*0038*/ 	.dword	_ZN40_INTERNAL_d085c9b9_4_k_cu_4a9de78b_235224cuda3std3__419piecewise_constructE
	.align		8
        /*0040*/ 	.dword	_ZN40_INTERNAL_d085c9b9_4_k_cu_4a9de78b_235224cuda3std3__48in_placeE
	.align		8
        /*0048*/ 	.dword	_ZN40_INTERNAL_d085c9b9_4_k_cu_4a9de78b_235224cuda3std6ranges3__45__cpo4swapE
	.align		8
        /*0050*/ 	.dword	_ZN40_INTERNAL_d085c9b9_4_k_cu_4a9de78b_235224cuda3std6ranges3__45__cpo9iter_moveE
	.align		8
        /*0058*/ 	.dword	_ZN40_INTERNAL_d085c9b9_4_k_cu_4a9de78b_235224cute7productE
	.align		8
        /*0060*/ 	.dword	_ZN40_INTERNAL_d085c9b9_4_k_cu_4a9de78b_235224cute1_E
	.align		8
        /*0068*/ 	.dword	$str$22
	.align		8
        /*0070*/ 	.dword	$str$23


//--------------------- .text._ZN7cutlass13device_kernelINS_4gemm6kernel13GemmUniversalIN4cute5tupleIJiiiiEEENS1_10collective13CollectiveMmaINS1_34MainloopSm90TmaGmmaWarpSpecializedILi6ENS5_IJNS4_1CILi1EEESB_SB_EEENS1_35KernelTmaWarpSpecializedCooperativeEEENS5_IJNSA_ILi128EEENSA_ILi64EEESG_EEEfNS5_IJlSB_lEEEfSI_NS4_8TiledMMAINS4_8MMA_AtomIJNS4_4SM904GMMA29MMA_64x64x8_F32TF32TF32_SS_TNILNSM_7ScaleInE1ELSO_1EEEEEENS4_6LayoutINS5_IJNSA_ILi2EEESB_SB_EEENS5_IJSB_NSA_ILi0EEESU_EEEEENS5_IJNS4_10UnderscoreESX_SX_EEEEENS4_13SM90_TMA_LOADENS4_14ComposedLayoutINS4_7SwizzleILi3ELi4ELi3EEENS4_18smem_ptr_flag_bitsILi32EEENSR_INS5_IJNSA_ILi8EEENSA_ILi32EEEEEENS5_IJS17_SB_EEEEEEEvNS4_8identityES10_S1B_vS1C_EENS_8epilogue10collective6detail29Sm90TmaWarpSpecializedAdapterINS1F_15DefaultEpilogueIfSI_SI_NS1E_6thread17LinearCombinationIfLi1EffLNS1J_9ScaleType4KindE0ELNS_15FloatRoundStyleE2EfEENS1_15EpilogueDefaultEEEEEvvEEEEvNT_6ParamsE --------------------------
	.section	.text._ZN7cutlass13device_kernelINS_4gemm6kernel13GemmUniversalIN4cute5tupleIJiiiiEEENS1_10collective13CollectiveMmaINS1_34MainloopSm90TmaGmmaWarpSpecializedILi6ENS5_IJNS4_1CILi1EEESB_SB_EEENS1_35KernelTmaWarpSpecializedCooperativeEEENS5_IJNSA_ILi128EEENSA_ILi64EEESG_EEEfNS5_IJlSB_lEEEfSI_NS4_8TiledMMAINS4_8MMA_AtomIJNS4_4SM904GMMA29MMA_64x64x8_F32TF32TF32_SS_TNILNSM_7ScaleInE1ELSO_1EEEEEENS4_6LayoutINS5_IJNSA_ILi2EEESB_SB_EEENS5_IJSB_NSA_ILi0EEESU_EEEEENS5_IJNS4_10UnderscoreESX_SX_EEEEENS4_13SM90_TMA_LOADENS4_14ComposedLayoutINS4_7SwizzleILi3ELi4ELi3EEENS4_18smem_ptr_flag_bitsILi32EEENSR_INS5_IJNSA_ILi8EEENSA_ILi32EEEEEENS5_IJS17_SB_EEEEEEEvNS4_8identityES10_S1B_vS1C_EENS_8epilogue10collective6detail29Sm90TmaWarpSpecializedAdapterINS1F_15DefaultEpilogueIfSI_SI_NS1E_6thread17LinearCombinationIfLi1EffLNS1J_9ScaleType4KindE0ELNS_15FloatRoundStyleE2EfEENS1_15EpilogueDefaultEEEEEvvEEEEvNT_6ParamsE,"ax",@progbits
	.align	128
.text._ZN7cutlass13device_kernelINS_4gemm6kernel13GemmUniversalIN4cute5tupleIJiiiiEEENS1_10collective13CollectiveMmaINS1_34MainloopSm90TmaGmmaWarpSpecializedILi6ENS5_IJNS4_1CILi1EEESB_SB_EEENS1_35KernelTmaWarpSpecializedCooperativeEEENS5_IJNSA_ILi128EEENSA_ILi64EEESG_EEEfNS5_IJlSB_lEEEfSI_NS4_8TiledMMAINS4_8MMA_AtomIJNS4_4SM904GMMA29MMA_64x64x8_F32TF32TF32_SS_TNILNSM_7ScaleInE1ELSO_1EEEEEENS4_6LayoutINS5_IJNSA_ILi2EEESB_SB_EEENS5_IJSB_NSA_ILi0EEESU_EEEEENS5_IJNS4_10UnderscoreESX_SX_EEEEENS4_13SM90_TMA_LOADENS4_14ComposedLayoutINS4_7SwizzleILi3ELi4ELi3EEENS4_18smem_ptr_flag_bitsILi32EEENSR_INS5_IJNSA_ILi8EEENSA_ILi32EEEEEENS5_IJS17_SB_EEEEEEEvNS4_8identityES10_S1B_vS1C_EENS_8epilogue10collective6detail29Sm90TmaWarpSpecializedAdapterINS1F_15DefaultEpilogueIfSI_SI_NS1E_6thread17LinearCombinationIfLi1EffLNS1J_9ScaleType4KindE0ELNS_15FloatRoundStyleE2EfEENS1_15EpilogueDefaultEEEEEvvEEEEvNT_6ParamsE:
        .type           _ZN7cutlass13device_kernelINS_4gemm6kernel13GemmUniversalIN4cute5tupleIJiiiiEEENS1_10collective13CollectiveMmaINS1_34MainloopSm90TmaGmmaWarpSpecializedILi6ENS5_IJNS4_1CILi1EEESB_SB_EEENS1_35KernelTmaWarpSpecializedCooperativeEEENS5_IJNSA_ILi128EEENSA_ILi64EEESG_EEEfNS5_IJlSB_lEEEfSI_NS4_8TiledMMAINS4_8MMA_AtomIJNS4_4SM904GMMA29MMA_64x64x8_F32TF32TF32_SS_TNILNSM_7ScaleInE1ELSO_1EEEEEENS4_6LayoutINS5_IJNSA_ILi2EEESB_SB_EEENS5_IJSB_NSA_ILi0EEESU_EEEEENS5_IJNS4_10UnderscoreESX_SX_EEEEENS4_13SM90_TMA_LOADENS4_14ComposedLayoutINS4_7SwizzleILi3ELi4ELi3EEENS4_18smem_ptr_flag_bitsILi32EEENSR_INS5_IJNSA_ILi8EEENSA_ILi32EEEEEENS5_IJS17_SB_EEEEEEEvNS4_8identityES10_S1B_vS1C_EENS_8epilogue10collective6detail29Sm90TmaWarpSpecializedAdapterINS1F_15DefaultEpilogueIfSI_SI_NS1E_6thread17LinearCombinationIfLi1EffLNS1J_9ScaleType4KindE0ELNS_15FloatRoundStyleE2EfEENS1_15EpilogueDefaultEEEEEvvEEEEvNT_6ParamsE,@function
        .size           _ZN7cutlass13device_kernelINS_4gemm6kernel13GemmUniversalIN4cute5tupleIJiiiiEEENS1_10collective13CollectiveMmaINS1_34MainloopSm90TmaGmmaWarpSpecializedILi6ENS5_IJNS4_1CILi1EEESB_SB_EEENS1_35KernelTmaWarpSpecializedCooperativeEEENS5_IJNSA_ILi128EEENSA_ILi64EEESG_EEEfNS5_IJlSB_lEEEfSI_NS4_8TiledMMAINS4_8MMA_AtomIJNS4_4SM904GMMA29MMA_64x64x8_F32TF32TF32_SS_TNILNSM_7ScaleInE1ELSO_1EEEEEENS4_6LayoutINS5_IJNSA_ILi2EEESB_SB_EEENS5_IJSB_NSA_ILi0EEESU_EEEEENS5_IJNS4_10UnderscoreESX_SX_EEEEENS4_13SM90_TMA_LOADENS4_14ComposedLayoutINS4_7SwizzleILi3ELi4ELi3EEENS4_18smem_ptr_flag_bitsILi32EEENSR_INS5_IJNSA_ILi8EEENSA_ILi32EEEEEENS5_IJS17_SB_EEEEEEEvNS4_8identityES10_S1B_vS1C_EENS_8epilogue10collective6detail29Sm90TmaWarpSpecializedAdapterINS1F_15DefaultEpilogueIfSI_SI_NS1E_6thread17LinearCombinationIfLi1EffLNS1J_9ScaleType4KindE0ELNS_15FloatRoundStyleE2EfEENS1_15EpilogueDefaultEEEEEvvEEEEvNT_6ParamsE,(.L_x_134 - _ZN7cutlass13device_kernelINS_4gemm6kernel13GemmUniversalIN4cute5tupleIJiiiiEEENS1_10collective13CollectiveMmaINS1_34MainloopSm90TmaGmmaWarpSpecializedILi6ENS5_IJNS4_1CILi1EEESB_SB_EEENS1_35KernelTmaWarpSpecializedCooperativeEEENS5_IJNSA_ILi128EEENSA_ILi64EEESG_EEEfNS5_IJlSB_lEEEfSI_NS4_8TiledMMAINS4_8MMA_AtomIJNS4_4SM904GMMA29MMA_64x64x8_F32TF32TF32_SS_TNILNSM_7ScaleInE1ELSO_1EEEEEENS4_6LayoutINS5_IJNSA_ILi2EEESB_SB_EEENS5_IJSB_NSA_ILi0EEESU_EEEEENS5_IJNS4_10UnderscoreESX_SX_EEEEENS4_13SM90_TMA_LOADENS4_14ComposedLayoutINS4_7SwizzleILi3ELi4ELi3EEENS4_18smem_ptr_flag_bitsILi32EEENSR_INS5_IJNSA_ILi8EEENSA_ILi32EEEEEENS5_IJS17_SB_EEEEEEEvNS4_8identityES10_S1B_vS1C_EENS_8epilogue10collective6detail29Sm90TmaWarpSpecializedAdapterINS1F_15DefaultEpilogueIfSI_SI_NS1E_6thread17LinearCombinationIfLi1EffLNS1J_9ScaleType4KindE0ELNS_15FloatRoundStyleE2EfEENS1_15EpilogueDefaultEEEEEvvEEEEvNT_6ParamsE)
        .other          _ZN7cutlass13device_kernelINS_4gemm6kernel13GemmUniversalIN4cute5tupleIJiiiiEEENS1_10collective13CollectiveMmaINS1_34MainloopSm90TmaGmmaWarpSpecializedILi6ENS5_IJNS4_1CILi1EEESB_SB_EEENS1_35KernelTmaWarpSpecializedCooperativeEEENS5_IJNSA_ILi128EEENSA_ILi64EEESG_EEEfNS5_IJlSB_lEEEfSI_NS4_8TiledMMAINS4_8MMA_AtomIJNS4_4SM904GMMA29MMA_64x64x8_F32TF32TF32_SS_TNILNSM_7ScaleInE1ELSO_1EEEEEENS4_6LayoutINS5_IJNSA_ILi2EEESB_SB_EEENS5_IJSB_NSA_ILi0EEESU_EEEEENS5_IJNS4_10UnderscoreESX_SX_EEEEENS4_13SM90_TMA_LOADENS4_14ComposedLayoutINS4_7SwizzleILi3ELi4ELi3EEENS4_18smem_ptr_flag_bitsILi32EEENSR_INS5_IJNSA_ILi8EEENSA_ILi32EEEEEENS5_IJS17_SB_EEEEEEEvNS4_8identityES10_S1B_vS1C_EENS_8epilogue10collective6detail29Sm90TmaWarpSpecializedAdapterINS1F_15DefaultEpilogueIfSI_SI_NS1E_6thread17LinearCombinationIfLi1EffLNS1J_9ScaleType4KindE0ELNS_15FloatRoundStyleE2EfEENS1_15EpilogueDefaultEEEEEvvEEEEvNT_6ParamsE,@"STO_CUDA_ENTRY STV_DEFAULT"
_ZN7cutlass13device_kernelINS_4gemm6kernel13GemmUniversalIN4cute5tupleIJiiiiEEENS1_10collective13CollectiveMmaINS1_34MainloopSm90TmaGmmaWarpSpecializedILi6ENS5_IJNS4_1CILi1EEESB_SB_EEENS1_35KernelTmaWarpSpecializedCooperativeEEENS5_IJNSA_ILi128EEENSA_ILi64EEESG_EEEfNS5_IJlSB_lEEEfSI_NS4_8TiledMMAINS4_8MMA_AtomIJNS4_4SM904GMMA29MMA_64x64x8_F32TF32TF32_SS_TNILNSM_7ScaleInE1ELSO_1EEEEEENS4_6LayoutINS5_IJNSA_ILi2EEESB_SB_EEENS5_IJSB_NSA_ILi0EEESU_EEEEENS5_IJNS4_10UnderscoreESX_SX_EEEEENS4_13SM90_TMA_LOADENS4_14ComposedLayoutINS4_7SwizzleILi3ELi4ELi3EEENS4_18smem_ptr_flag_bitsILi32EEENSR_INS5_IJNSA_ILi8EEENSA_ILi32EEEEEENS5_IJS17_SB_EEEEEEEvNS4_8identityES10_S1B_vS1C_EENS_8epilogue10collective6detail29Sm90TmaWarpSpecializedAdapterINS1F_15DefaultEpilogueIfSI_SI_NS1E_6thread17LinearCombinationIfLi1EffLNS1J_9ScaleType4KindE0ELNS_15FloatRoundStyleE2EfEENS1_15EpilogueDefaultEEEEEvvEEEEvNT_6ParamsE:
[----:B------:R-:W0:Y:S01]  /*0000*/  LDC R1, c[0x0][0x28] ;  /* 0x00000a00ff017b82 */ /* 0x000e220000000800 */
[----:B------:R-:W1:Y:S01]  /*0010*/  S2R R3, SR_TID.X ;  /* 0x0000000000037919 */ /* 0x000e620000002100 */
[----:B------:R-:W-:Y:S01]  /*0020*/  ELECT P0, URZ, PT ;  /* 0x00000000003f782f */ /* 0x000fe20003800000 */
[----:B------:R-:W-:Y:S01]  /*0030*/  BSSY B0, `(.L_x_0) ;  /* 0x000000f000007945 */ /* 0x000fe20003800000 */
[--C-:B-1----:R-:W-:Y:S02]  /*0040*/  SHF.R.U32.HI R0, RZ, 0x5, R3.reuse ;  /* 0x00000005ff007819 */ /* 0x102fe40000011603 */
[----:B------:R-:W-:-:S03]  /*0050*/  SHF.R.U32.HI R14, RZ, 0x7, R3 ;  /* 0x00000007ff0e7819 */ /* 0x000fc60000011603 */
[----:B------:R-:W1:Y:S04]  /*0060*/  SHFL.IDX PT, R4, R0, RZ, 0x1f ;  /* 0x00001fff00047589 */ /* 0x000e6800000e0000 */
[----:B------:R2:W3:Y:S01]  /*0070*/  SHFL.IDX PT, R10, R14, RZ, 0x1f ;  /* 0x00001fff0e0a7589 */ /* 0x0004e200000e0000 */
[----:B-1----:R-:W-:-:S13]  /*0080*/  ISETP.NE.OR P0, PT, R4, RZ, !P0 ;  /* 0x000000ff0400720c */ /* 0x002fda0004705670 */
[----:B0-23--:R-:W-:Y:S05]  /*0090*/  @P0 BRA `(.L_x_1) ;  /* 0x0000000000200947 */ /* 0x00dfea0003800000 */
[----:B------:R-:W-:Y:S02]  /*00a0*/  ULDC.64 UR4, c[0x0][0x198] ;  /* 0x0000660000047ab9 */ /* 0x000fe40000000a00 */
[----:B------:R-:W-:Y:S02]  /*00b0*/  UIADD3 UR6, UP0, UR4, 0xf0, URZ ;  /* 0x000000f004067890 */ /* 0x000fe4000ff1e03f */
[----:B------:R-:W-:Y:S02]  /*00c0*/  UIADD3 UR4, UP1, UR4, 0x1f0, URZ ;  /* 0x000001f004047890 */ /* 0x000fe4000ff3e03f */
[----:B------:R-:W-:Y:S02]  /*00d0*/  UIADD3.X UR7, URZ, UR5, URZ, UP0, !UPT ;  /* 0x000000053f077290 */ /* 0x000fe400087fe43f */
[----:B------:R-:W-:-:S07]  /*00e0*/  UIADD3.X UR5, URZ, UR5, URZ, UP1, !UPT ;  /* 0x000000053f057290 */ /* 0x000fce0008ffe43f */
[----:B------:R0:W-:Y:S02]  /*00f0*/  UTMACCTL.PF [UR6] ;  /* 0x00000000060079b9 */ /* 0x0001e40008040000 */
[----:B------:R0:W-:Y:S02]  /*0100*/  UTMACCTL.PF [UR4] ;  /* 0x00000000040079b9 */ /* 0x0001e40008040000 */
[----:B0-----:R-:W-:Y:S01]  /*0110*/  NOP ;  /* 0x0000000000007918 */ /* 0x001fe20000000000 */
.L_x_1:
[----:B------:R-:W-:Y:S05]  /*0120*/  BSYNC B0 ;  /* 0x0000000000007941 */ /* 0x000fea0003800000 */
.L_x_0:
[----:B------:R-:W0:Y:S02]  /*0130*/  SHFL.IDX PT, R2, R0, RZ, 0x1f ;  /* 0x00001fff00027589 */ /* 0x000e2400000e0000 */
[----:B0-----:R-:W-:-:S13]  /*0140*/  ISETP.NE.AND P0, PT, R2, RZ, PT ;  /* 0x000000ff0200720c */ /* 0x001fda0003f05270 */
[----:B------:R-:W-:Y:S05]  /*0150*/  @P0 BRA `(.L_x_2) ;  /* 0x0000000000680947 */ /* 0x000fea0003800000 */
[----:B------:R-:W0:Y:S01]  /*0160*/  S2UR UR8, SR_CgaCtaId ;  /* 0x00000000000879c3 */ /* 0x000e220000008800 */
[----:B------:R-:W-:Y:S01]  /*0170*/  UMOV UR4, 0x400 ;  /* 0x0000040000047882 */ /* 0x000fe20000000000 */
[----:B------:R-:W-:Y:S01]  /*0180*/  UMOV UR5, 0x1 ;  /* 0x0000000100057882 */ /* 0x000fe20000000000 */
[----:B------:R-:W-:Y:S01]  /*0190*/  UMOV UR6, 0x100 ;  /* 0x0000010000067882 */ /* 0x000fe20000000000 */
[----:B------:R-:W-:Y:S01]  /*01a0*/  ELECT P0, URZ, PT ;  /* 0x00000000003f782f */ /* 0x000fe20003800000 */
[----:B------:R-:W-:-:S04]  /*01b0*/  UIADD3 UR6, -UR6, 0x100000, URZ ;  /* 0x0010000006067890 */ /* 0x000fc8000fffe13f */
[----:B------:R-:W-:Y:S02]  /*01c0*/  USHF.L.U32 UR7, UR6, 0xb, URZ ;  /* 0x0000000b06077899 */ /* 0x000fe4000800063f */
[----:B------:R-:W-:Y:S02]  /*01d0*/  USHF.L.U32 UR6, UR6, 0x1, URZ ;  /* 0x0000000106067899 */ /* 0x000fe4000800063f */
[----:B0-----:R-:W-:Y:S02]  /*01e0*/  ULEA UR8, UR8, UR4, 0x18 ;  /* 0x0000000408087291 */ /* 0x001fe4000f8ec03f */
[----:B------:R-:W-:-:S04]  /*01f0*/  UIADD3 UR4, -UR5, 0x100000, URZ ;  /* 0x0010000005047890 */ /* 0x000fc8000fffe13f */
[----:B------:R-:W-:Y:S02]  /*0200*/  USHF.L.U32 UR5, UR4, 0xb, URZ ;  /* 0x0000000b04057899 */ /* 0x000fe4000800063f */
[----:B------:R-:W-:Y:S01]  /*0210*/  USHF.L.U32 UR4, UR4, 0x1, URZ ;  /* 0x0000000104047899 */ /* 0x000fe2000800063f */
[----:B------:R-:W0:Y:S11]  /*0220*/  FENCE.VIEW.ASYNC.S ;  /* 0x00000000000073c6 */ /* 0x000e360000000000 */
[----:B0-----:R0:W1:Y:S01]  /*0230*/  SYNCS.EXCH.64 URZ, [UR8], UR4 ;  /* 0x00000004083f75b2 */ /* 0x0010620008000100 */
[----:B------:R0:W2:Y:S01]  /*0240*/  SYNCS.EXCH.64 URZ, [UR8+0x30], UR6 ;  /* 0x00003006083f75b2 */ /* 0x0000a20008000100 */
[----:B------:R0:W3:Y:S01]  /*0250*/  SYNCS.EXCH.64 URZ, [UR8+0x8], UR4 ;  /* 0x00000804083f75b2 */ /* 0x0000e20008000100 */
[----:B------:R0:W4:Y:S01]  /*0260*/  SYNCS.EXCH.64 URZ, [UR8+0x38], UR6 ;  /* 0x00003806083f75b2 */ /* 0x0001220008000100 */
[----:B------:R0:W0:Y:S01]  /*0270*/  SYNCS.EXCH.64 URZ, [UR8+0x10], UR4 ;  /* 0x00001004083f75b2 */ /* 0x0000220008000100 */
[----:B------:R0:W0:Y:S01]  /*0280*/  SYNCS.EXCH.64 URZ, [UR8+0x40], UR6 ;  /* 0x00004006083f75b2 */ /* 0x0000220008000100 */
[----:B------:R0:W0:Y:S01]  /*0290*/  SYNCS.EXCH.64 URZ, [UR8+0x18], UR4 ;  /* 0x00001804083f75b2 */ /* 0x0000220008000100 */
[----:B------:R0:W0:Y:S01]  /*02a0*/  SYNCS.EXCH.64 URZ, [UR8+0x48], UR6 ;  /* 0x00004806083f75b2 */ /* 0x0000220008000100 */
[----:B------:R0:W0:Y:S01]  /*02b0*/  SYNCS.EXCH.64 URZ, [UR8+0x20], UR4 ;  /* 0x00002004083f75b2 */ /* 0x0000220008000100 */
[----:B------:R0:W0:Y:S01]  /*02c0*/  SYNCS.EXCH.64 URZ, [UR8+0x50], UR6 ;  /* 0x00005006083f75b2 */ /* 0x0000220008000100 */
[----:B------:R0:W0:Y:S01]  /*02d0*/  SYNCS.EXCH.64 URZ, [UR8+0x28], UR4 ;  /* 0x00002804083f75b2 */ /* 0x0000220008000100 */
[----:B------:R0:W0:Y:S01]  /*02e0*/  SYNCS.EXCH.64 URZ, [UR8+0x58], UR6 ;  /* 0x00005806083f75b2 */ /* 0x0000220008000100 */
[----:B------:R-:W-:Y:S01]  /*02f0*/  NOP ;  /* 0x0000000000007918 */ /* 0x000fe20000000000 */
.L_x_2:
[----:B------:R-:W5:Y:S01]  /*0300*/  SHFL.IDX PT, R0, R0, RZ, 0x1f ;  /* 0x00001fff00007589 */ /* 0x000f6200000e0000 */
[----:B------:R-:W-:Y:S01]  /*0310*/  ELECT P0, URZ, PT ;  /* 0x00000000003f782f */ /* 0x000fe20003800000 */
[----:B------:R-:W1:Y:S01]  /*0320*/  LDC R2, c[0x0][0x65c] ;  /* 0x00019700ff027b82 */ /* 0x000e620000000800 */
[----:B------:R-:W-:Y:S01]  /*0330*/  SHF.R.S32.HI R7, RZ, 0x1f, R4 ;  /* 0x0000001fff077819 */ /* 0x000fe20000011404 */
[----:B------:R-:W2:Y:S01]  /*0340*/  S2R R5, SR_CTAID.Y ;  /* 0x0000000000057919 */ /* 0x000ea20000002600 */
[----:B0-----:R-:W-:Y:S01]  /*0350*/  UMOV UR4, 0x20 ;  /* 0x0000002000047882 */ /* 0x001fe20000000000 */
[----:B------:R-:W-:Y:S01]  /*0360*/  NOP ;  /* 0x0000000000007918 */ /* 0x000fe20000000000 */
[----:B------:R-:W-:Y:S01]  /*0370*/  LEA.HI R7, R7, R4, RZ, 0x2 ;  /* 0x0000000407077211 */ /* 0x000fe200078f10ff */
[----:B------:R-:W0:Y:S01]  /*0380*/  S2R R6, SR_CTAID.X ;  /* 0x0000000000067919 */ /* 0x000e220000002500 */
[----:B------:R-:W-:Y:S01]  /*0390*/  ISETP.NE.AND P2, PT, R10, RZ, PT ;  /* 0x000000ff0a00720c */ /* 0x000fe20003f45270 */
[----:B------:R-:W-:Y:S01]  /*03a0*/  NOP ;  /* 0x0000000000007918 */ /* 0x000fe20000000000 */
[----:B------:R-:W-:-:S02]  /*03b0*/  LOP3.LUT R7, R7, 0xfffffffc, RZ, 0xc0, !PT ;  /* 0xfffffffc07077812 */ /* 0x000fc400078ec0ff */
[----:B-----5:R-:W-:Y:S02]  /*03c0*/  ISETP.NE.OR P0, PT, R0, RZ, !P0 ;  /* 0x000000ff0000720c */ /* 0x020fe40004705670 */
[----:B-1----:R-:W-:-:S04]  /*03d0*/  ISETP.NE.AND P3, PT, R2, 0x1, PT ;  /* 0x000000010200780c */ /* 0x002fc80003f65270 */
[----:B------:R-:W-:Y:S01]  /*03e0*/  P2R R0, PR, RZ, 0x8 ;  /* 0x00000008ff007803 */ /* 0x000fe20000000000 */
[----:B------:R-:W-:Y:S01]  /*03f0*/  IMAD.IADD R0, R4, 0x1, -R7 ;  /* 0x0000000104007824 */ /* 0x000fe200078e0a07 */
[----:B------:R-:W-:Y:S01]  /*0400*/  LOP3.LUT R4, R3, 0x7f, RZ, 0xc0, !PT ;  /* 0x0000007f03047812 */ /* 0x000fe200078ec0ff */
[----:B------:R-:W-:-:S03]  /*0410*/  IMAD.MOV.U32 R7, RZ, RZ, RZ ;  /* 0x000000ffff077224 */ /* 0x000fc600078e00ff */
[----:B------:R-:W-:Y:S01]  /*0420*/  ISETP.NE.AND P1, PT, R0, 0x3, PT ;  /* 0x000000030000780c */ /* 0x000fe20003f25270 */
[----:B------:R-:W-:Y:S01]  /*0430*/  VOTEU.ALL UP0, P0 ;  /* 0x00000000003f7886 */ /* 0x000fe20000000000 */
[----:B------:R-:W-:Y:S01]  /*0440*/  VOTEU.ALL UP1, P0 ;  /* 0x00000000003f7886 */ /* 0x000fe20000020000 */
[----:B------:R-:W0:Y:S01]  /*0450*/  @P3 LDC R17, c[0x0][0x10] ;  /* 0x00000400ff113b82 */ /* 0x000e220000000800 */
[----:B--2---:R-:W-:Y:S02]  /*0460*/  @P3 IMAD.MOV.U32 R8, RZ, RZ, R5 ;  /* 0x000000ffff083224 */ /* 0x004fe400078e0005 */
[----:B------:R-:W-:Y:S01]  /*0470*/  @!UP0 UMOV UR6, 0x400 ;  /* 0x0000040000068882 */ /* 0x000fe20000000000 */
[----:B------:R-:W-:-:S04]  /*0480*/  @!UP0 UIADD3 UR4, -UR4, 0x100000, URZ ;  /* 0x0010000004048890 */ /* 0x000fc8000fffe13f */
[----:B------:R-:W-:Y:S02]  /*0490*/  @!UP0 USHF.L.U32 UR5, UR4, 0xb, URZ ;  /* 0x0000000b04058899 */ /* 0x000fe4000800063f */
[----:B------:R-:W-:Y:S01]  /*04a0*/  @!UP0 USHF.L.U32 UR4, UR4, 0x1, URZ ;  /* 0x0000000104048899 */ /* 0x000fe2000800063f */
[----:B------:R-:W-:Y:S01]  /*04b0*/  @P3 IMAD.MOV.U32 R9, RZ, RZ, RZ ;  /* 0x000000ffff093224 */ /* 0x000fe200078e00ff */
[----:B------:R-:W1:Y:S08]  /*04c0*/  @!UP0 S2UR UR7, SR_CgaCtaId ;  /* 0x00000000000789c3 */ /* 0x000e700000008800 */
[----:B------:R-:W2:Y:S01]  /*04d0*/  @!P3 LDC R11, c[0x0][0xc] ;  /* 0x00000300ff0bbb82 */ /* 0x000ea20000000800 */
[----:B0-----:R-:W-:Y:S01]  /*04e0*/  @P3 IMAD.WIDE.U32 R16, R6, R17, R8 ;  /* 0x0000001106103225 */ /* 0x001fe200078e0008 */
[----:B-1----:R-:W-:Y:S01]  /*04f0*/  @!UP0 ULEA UR8, UR7, UR6, 0x18 ;  /* 0x0000000607088291 */ /* 0x002fe2000f8ec03f */
[----:B------:R-:W-:-:S02]  /*0500*/  VOTEU.ALL UP0, P0 ;  /* 0x00000000003f7886 */ /* 0x000fc40000000000 */
[----:B------:R-:W-:Y:S01]  /*0510*/  ULDC UR6, c[0x0][0xc] ;  /* 0x0000030000067ab9 */ /* 0x000fe20000000800 */
[----:B------:R-:W-:Y:S01]  /*0520*/  ISETP.EQ.OR P0, PT, R0, RZ, !P1 ;  /* 0x000000ff0000720c */ /* 0x000fe20004f02670 */
[----:B------:R-:W-:-:S03]  /*0530*/  ULDC UR7, c[0x0][0x10] ;  /* 0x0000040000077ab9 */ /* 0x000fc60000000800 */
[C---:B------:R-:W-:Y:S01]  /*0540*/  ISETP.EQ.AND P0, PT, R10.reuse, RZ, P0 ;  /* 0x000000ff0a00720c */ /* 0x040fe20000702270 */
[----:B------:R-:W-:Y:S02]  /*0550*/  VIADD R10, R10, 0xffffffff ;  /* 0xffffffff0a0a7836 */ /* 0x000fe40000000000 */
[----:B--2---:R-:W-:Y:S01]  /*0560*/  @!P3 IMAD.WIDE.U32 R8, R11, R5, R6 ;  /* 0x000000050b08b225 */ /* 0x004fe200078e0006 */
[----:B------:R-:W0:Y:S02]  /*0570*/  FENCE.VIEW.ASYNC.S ;  /* 0x00000000000073c6 */ /* 0x000e240000000000 */
[----:B0-----:R-:W3:Y:S01]  /*0580*/  @!UP0 SYNCS.EXCH.64 URZ, [UR8+0x70], UR4 ;  /* 0x00007004083f85b2 */ /* 0x001ee20008000100 */
[----:B------:R-:W-:Y:S01]  /*0590*/  SEL R18, RZ, 0x1, !P0 ;  /* 0x00000001ff127807 */ /* 0x000fe20004000000 */
[----:B------:R-:W-:Y:S01]  /*05a0*/  @P3 IMAD.MOV.U32 R11, RZ, RZ, RZ ;  /* 0x000000ffff0b3224 */ /* 0x000fe200078e00ff */
[----:B------:R-:W-:Y:S01]  /*05b0*/  ISETP.GE.U32.AND P1, PT, R10, 0x2, PT ;  /* 0x000000020a00780c */ /* 0x000fe20003f26070 */
[----:B------:R-:W-:-:S02]  /*05c0*/  @!P3 IMAD.MOV.U32 R16, RZ, RZ, R8 ;  /* 0x000000ffff10b224 */ /* 0x000fc400078e0008 */
[----:B------:R-:W-:Y:S01]  /*05d0*/  @P3 IMAD.IADD R17, R17, 0x1, R11 ;  /* 0x0000000111113824 */ /* 0x000fe200078e020b */
[----:B------:R-:W-:Y:S01]  /*05e0*/  SEL R18, R18, 0x2, P1 ;  /* 0x0000000212127807 */ /* 0x000fe20000800000 */
[----:B------:R-:W-:Y:S01]  /*05f0*/  @!P3 IMAD.MOV.U32 R17, RZ, RZ, R9 ;  /* 0x000000ffff11b224 */ /* 0x000fe200078e0009 */
[----:B------:R0:W3:Y:S01]  /*0600*/  @!UP1 SYNCS.EXCH.64 URZ, [UR8+0x78], UR4 ;  /* 0x00007804083f95b2 */ /* 0x0000e20008000100 */
[----:B------:R-:W-:Y:S01]  /*0610*/  NOP ;  /* 0x0000000000007918 */ /* 0x000fe20000000000 */
[----:B0-----:R-:W-:-:S03]  /*0620*/  UIMAD.WIDE.U32 UR4, UR6, UR7, URZ ;  /* 0x00000007060472a5 */ /* 0x001fc6000f8e003f */
[----:B------:R-:W-:Y:S02]  /*0630*/  ULDC UR6, c[0x0][0x14] ;  /* 0x0000050000067ab9 */ /* 0x000fe40000000800 */
[----:B------:R-:W-:Y:S02]  /*0640*/  UIMAD.WIDE.U32 UR38, UR4, UR6, URZ ;  /* 0x00000006042672a5 */ /* 0x000fe4000f8e003f */
[----:B------:R-:W-:-:S04]  /*0650*/  UIMAD UR41, UR5, UR6, URZ ;  /* 0x00000006052972a4 */ /* 0x000fc8000f8e023f */
[----:B------:R-:W-:Y:S01]  /*0660*/  UIADD3 UR41, UR39, UR41, URZ ;  /* 0x0000002927297290 */ /* 0x000fe2000fffe03f */
[----:B---34-:R-:W-:Y:S06]  /*0670*/  BAR.SYNC.DEFER_BLOCKING 0x0 ;  /* 0x0000000000007b1d */ /* 0x018fec0000010000 */
[----:B------:R-:W-:Y:S05]  /*0680*/  @!P2 BRA `(.L_x_3) ;  /* 0x0000003c0060a947 */ /* 0x000fea0003800000 */
[----:B------:R-:W-:-:S13]  /*0690*/  ISETP.GT.U32.AND P0, PT, R10, 0x1, PT ;  /* 0x000000010a00780c */ /* 0x000fda0003f04070 */
[----:B------:R-:W-:Y:S05]  /*06a0*/  @P0 EXIT ;  /* 0x000000000000094d */ /* 0x000fea0003800000 */
[----:B------:R-:W-:Y:S01]  /*06b0*/  ULDC.64 UR4, c[0x0][0x650] ;  /* 0x0001940000047ab9 */ /* 0x000fe20000000a00 */
[----:B------:R-:W-:Y:S01]  /*06c0*/  PRMT R0, RZ, 0x7610, R0 ;  /* 0x00007610ff007816 */ /* 0x000fe20000000000 */
[----:B------:R-:W-:Y:S01]  /*06d0*/  IMAD.MOV.U32 R69, RZ, RZ, -0x1 ;  /* 0xffffffffff457424 */ /* 0x000fe200078e00ff */
[----:B------:R-:W-:Y:S01]  /*06e0*/  ISETP.GE.U32.AND P0, PT, R16, UR4, PT ;  /* 0x0000000410007c0c */ /* 0x000fe2000bf06070 */
[----:B------:R-:W-:Y:S02]  /*06f0*/  IMAD.MOV.U32 R68, RZ, RZ, -0x1 ;  /* 0xffffffffff447424 */ /* 0x000fe400078e00ff */
[----:B------:R-:W-:Y:S01]  /*0700*/  IMAD.MOV.U32 R67, RZ, RZ, -0x1 ;  /* 0xffffffffff437424 */ /* 0x000fe200078e00ff */
[----:B------:R-:W-:-:S13]  /*0710*/  ISETP.GE.U32.AND.EX P0, PT, R17, UR5, PT, P0 ;  /* 0x0000000511007c0c */ /* 0x000fda000bf06100 */
[----:B------:R-:W-:Y:S05]  /*0720*/  @P0 BRA `(.L_x_4) ;  /* 0x0000000400540947 */ /* 0x000fea0003800000 */
[----:B------:R-:W0:Y:S01]  /*0730*/  LDC.64 R20, c[0x0][0x628] ;  /* 0x00018a00ff147b82 */ /* 0x000e220000000a00 */
[----:B------:R-:W-:Y:S02]  /*0740*/  IMAD.MOV.U32 R8, RZ, RZ, R16 ;  /* 0x000000ffff087224 */ /* 0x000fe400078e0010 */
[----:B------:R-:W-:-:S05]  /*0750*/  IMAD.MOV.U32 R9, RZ, RZ, R17 ;  /* 0x000000ffff097224 */ /* 0x000fca00078e0011 */
[----:B------:R-:W1:Y:S08]  /*0760*/  LDC R0, c[0x0][0x630] ;  /* 0x00018c00ff007b82 */ /* 0x000e700000000800 */
[----:B------:R-:W2:Y:S01]  /*0770*/  LDC.64 R22, c[0x0][0x620] ;  /* 0x00018800ff167b82 */ /* 0x000ea20000000a00 */
[----:B0-----:R-:W-:-:S04]  /*0780*/  ISETP.NE.U32.AND P0, PT, R20, RZ, PT ;  /* 0x000000ff1400720c */ /* 0x001fc80003f05070 */
[----:B------:R-:W-:-:S13]  /*0790*/  ISETP.NE.AND.EX P0, PT, R21, RZ, PT, P0 ;  /* 0x000000ff1500720c */ /* 0x000fda0003f05300 */
[----:B-12---:R-:W-:Y:S05]  /*07a0*/  @!P0 BRA `(.L_x_5) ;  /* 0x0000000000288947 */ /* 0x006fea0003800000 */
[----:B------:R-:W0:Y:S02]  /*07b0*/  LDC R13, c[0x0][0x634] ;  /* 0x00018d00ff0d7b82 */ /* 0x000e240000000800 */
[----:B0-----:R-:W-:-:S05]  /*07c0*/  IADD3 R13, P0, R16, R13, RZ ;  /* 0x0000000d100d7210 */ /* 0x001fca0007f1e0ff */
[----:B------:R-:W-:-:S04]  /*07d0*/  IMAD.X R15, RZ, RZ, R17, P0 ;  /* 0x000000ffff0f7224 */ /* 0x000fc800000e0611 */
[----:B------:R-:W-:-:S04]  /*07e0*/  IMAD.WIDE.U32 R8, R15, R20, RZ ;  /* 0x000000140f087225 */ /* 0x000fc800078e00ff */
[----:B------:R-:W-:-:S04]  /*07f0*/  IMAD.WIDE.U32 R10, P0, R13, R21, R8 ;  /* 0x000000150d0a7225 */ /* 0x000fc80007800008 */
[----:B------:R-:W-:-:S04]  /*0800*/  IMAD.WIDE.U32 R8, R13, R20, RZ ;  /* 0x000000140d087225 */ /* 0x000fc800078e00ff */
[----:B------:R-:W-:Y:S01]  /*0810*/  IMAD.X R13, RZ, RZ, RZ, P0 ;  /* 0x000000ffff0d7224 */ /* 0x000fe200000e06ff */
[----:B------:R-:W-:Y:S01]  /*0820*/  IADD3 RZ, P0, R9, R10, RZ ;  /* 0x0000000a09ff7210 */ /* 0x000fe20007f1e0ff */
[----:B------:R-:W-:-:S04]  /*0830*/  IMAD.MOV.U32 R12, RZ, RZ, R11 ;  /* 0x000000ffff0c7224 */ /* 0x000fc800078e000b */
[----:B------:R-:W-:-:S08]  /*0840*/  IMAD.WIDE.U32.X R8, R15, R21, R12, P0 ;  /* 0x000000150f087225 */ /* 0x000fd000000e040c */
.L_x_5:
[-CC-:B------:R-:W-:Y:S01]  /*0850*/  SHF.R.U64 R67, R8, R0.reuse, R9.reuse ;  /* 0x0000000008437219 */ /* 0x180fe20000001209 */
[----:B------:R-:W0:Y:S01]  /*0860*/  LDC R12, c[0x0][0x618] ;  /* 0x00018600ff0c7b82 */ /* 0x000e220000000800 */
[----:B------:R-:W-:Y:S01]  /*0870*/  SHF.R.U32.HI R7, RZ, R0, R9 ;  /* 0x00000000ff077219 */ /* 0x000fe20000011609 */
[----:B------:R-:W-:Y:S01]  /*0880*/  ULDC UR4, c[0x0][0x150] ;  /* 0x0000540000047ab9 */ /* 0x000fe20000000800 */
[----:B------:R-:W-:Y:S02]  /*0890*/  IADD3 R11, P0, RZ, -R67, RZ ;  /* 0x80000043ff0b7210 */ /* 0x000fe40007f1e0ff */
[----:B------:R-:W-:-:S03]  /*08a0*/  I2FP.F32.U32 R0, R6 ;  /* 0x0000000600007245 */ /* 0x000fc60000201000 */
[----:B------:R-:W1:Y:S01]  /*08b0*/  LDC.64 R30, c[0x0][0x640] ;  /* 0x00019000ff1e7b82 */ /* 0x000e620000000a00 */
[----:B------:R-:W-:Y:S02]  /*08c0*/  IMAD.X R13, RZ, RZ, ~R7, P0 ;  /* 0x000000ffff0d7224 */ /* 0x000fe400000e0e07 */
[----:B------:R-:W-:Y:S01]  /*08d0*/  FMUL R0, R0, UR4 ;  /* 0x0000000400007c20 */ /* 0x000fe20008400000 */
[----:B------:R-:W-:Y:S01]  /*08e0*/  IMAD.WIDE.U32 R8, R11, R22, R16 ;  /* 0x000000160b087225 */ /* 0x000fe200078e0010 */
[----:B------:R-:W-:-:S03]  /*08f0*/  ULDC UR4, c[0x0][0x154] ;  /* 0x0000550000047ab9 */ /* 0x000fc60000000800 */
[----:B------:R-:W-:Y:S01]  /*0900*/  IMAD R10, R13, R22, RZ ;  /* 0x000000160d0a7224 */ /* 0x000fe200078e02ff */
[----:B------:R-:W2:Y:S01]  /*0910*/  LDC R7, c[0x0][0x144] ;  /* 0x00005100ff077b82 */ /* 0x000ea20000000800 */
[----:B------:R-:W3:Y:S02]  /*0920*/  F2I.U32.TRUNC.NTZ R0, R0 ;  /* 0x0000000000007305 */ /* 0x000ee4000020f000 */
[----:B------:R-:W-:-:S04]  /*0930*/  IMAD R11, R11, R23, R10 ;  /* 0x000000170b0b7224 */ /* 0x000fc800078e020a */
[----:B------:R-:W-:Y:S01]  /*0940*/  IMAD.IADD R9, R9, 0x1, R11 ;  /* 0x0000000109097824 */ /* 0x000fe200078e020b */
[----:B------:R-:W4:Y:S01]  /*0950*/  LDC R24, c[0x0][0x608] ;  /* 0x00018200ff187b82 */ /* 0x000f220000000800 */
[----:B------:R-:W-:-:S03]  /*0960*/  IMAD.MOV.U32 R11, RZ, RZ, -0x1 ;  /* 0xffffffffff0b7424 */ /* 0x000fc600078e00ff */
[-CC-:B0-----:R-:W-:Y:S02]  /*0970*/  SHF.R.U64 R22, R8, R12.reuse, R9.reuse ;  /* 0x0000000c08167219 */ /* 0x181fe40000001209 */
[----:B------:R-:W-:Y:S02]  /*0980*/  I2FP.F32.U32 R8, R5 ;  /* 0x0000000500087245 */ /* 0x000fe40000201000 */
[----:B------:R-:W0:Y:S01]  /*0990*/  LDC R28, c[0x0][0x658] ;  /* 0x00019600ff1c7b82 */ /* 0x000e220000000800 */
[----:B-1----:R-:W-:Y:S01]  /*09a0*/  ISETP.NE.U32.AND P0, PT, R30, RZ, PT ;  /* 0x000000ff1e00720c */ /* 0x002fe20003f05070 */
[----:B---3--:R-:W-:Y:S02]  /*09b0*/  IMAD.MOV R10, RZ, RZ, -R0 ;  /* 0x000000ffff0a7224 */ /* 0x008fe400078e0a00 */
[----:B------:R-:W-:Y:S01]  /*09c0*/  FMUL R8, R8, UR4 ;  /* 0x0000000408087c20 */ /* 0x000fe20008400000 */
[----:B------:R-:W-:Y:S02]  /*09d0*/  SHF.R.U32.HI R9, RZ, R12, R9 ;  /* 0x0000000cff097219 */ /* 0x000fe40000011609 */
[----:B------:R-:W-:Y:S01]  /*09e0*/  ISETP.NE.AND.EX P0, PT, R31, RZ, PT, P0 ;  /* 0x000000ff1f00720c */ /* 0x000fe20003f05300 */
[----:B------:R1:W3:Y:S01]  /*09f0*/  F2I.U32.TRUNC.NTZ R15, R8 ;  /* 0x00000008000f7305 */ /* 0x0002e2000020f000 */
[----:B------:R-:W1:Y:S01]  /*0a00*/  LDC R20, c[0x0][0x148] ;  /* 0x00005200ff147b82 */ /* 0x000e620000000800 */
[----:B--2---:R-:W-:-:S07]  /*0a10*/  IMAD R0, R7, R10, R6 ;  /* 0x0000000a07007224 */ /* 0x004fce00078e0206 */
[----:B------:R-:W2:Y:S01]  /*0a20*/  LDC R26, c[0x0][0x600] ;  /* 0x00018000ff1a7b82 */ /* 0x000ea20000000800 */
[-CC-:B----4-:R-:W-:Y:S02]  /*0a30*/  SHF.R.U64 R32, R22, R24.reuse, R9.reuse ;  /* 0x0000001816207219 */ /* 0x190fe40000001209 */
[----:B------:R-:W-:Y:S01]  /*0a40*/  SHF.R.U32.HI R7, RZ, R24, R9 ;  /* 0x00000018ff077219 */ /* 0x000fe20000011609 */
[----:B------:R-:W-:-:S04]  /*0a50*/  IMAD.MOV.U32 R9, RZ, RZ, 0x1 ;  /* 0x00000001ff097424 */ /* 0x000fc800078e00ff */
[----:B------:R-:W4:Y:S01]  /*0a60*/  LDC R21, c[0x0][0x648] ;  /* 0x00019200ff157b82 */ /* 0x000f220000000800 */
[-C--:B0-----:R-:W-:Y:S02]  /*0a70*/  SHF.L.U32 R6, R11, R28.reuse, RZ ;  /* 0x0000001c0b067219 */ /* 0x081fe400000006ff */
[--C-:B------:R-:W-:Y:S02]  /*0a80*/  SHF.R.U64 R24, R32, R28, R7.reuse ;  /* 0x0000001c20187219 */ /* 0x100fe40000001207 */
[----:B------:R-:W-:Y:S02]  /*0a90*/  LOP3.LUT R13, RZ, R6, RZ, 0x33, !PT ;  /* 0x00000006ff0d7212 */ /* 0x000fe400078e33ff */
[-C--:B------:R-:W-:Y:S01]  /*0aa0*/  SHF.R.U32.HI R7, RZ, R28.reuse, R7 ;  /* 0x0000001cff077219 */ /* 0x080fe20000011607 */
[----:B------:R-:W0:Y:S01]  /*0ab0*/  LDC R23, c[0x0][0x638] ;  /* 0x00018e00ff177b82 */ /* 0x000e220000000800 */
[----:B------:R-:W-:Y:S01]  /*0ac0*/  SHF.L.U32 R12, R9, R28, RZ ;  /* 0x0000001c090c7219 */ /* 0x000fe200000006ff */
[----:B------:R-:W-:-:S06]  /*0ad0*/  IMAD.MOV.U32 R6, RZ, RZ, R24 ;  /* 0x000000ffff067224 */ /* 0x000fcc00078e0018 */
[----:B------:R-:W0:Y:S01]  /*0ae0*/  LDC R69, c[0x0][0x610] ;  /* 0x00018400ff457b82 */ /* 0x000e220000000800 */
[----:B-1-3--:R-:W-:Y:S05]  /*0af0*/  @!P0 BRA `(.L_x_6) ;  /* 0x0000000000288947 */ /* 0x00afea0003800000 */
[----:B------:R-:W1:Y:S02]  /*0b00*/  LDC R11, c[0x0][0x64c] ;  /* 0x00019300ff0b7b82 */ /* 0x000e640000000800 */
[----:B-1----:R-:W-:-:S05]  /*0b10*/  IADD3 R11, P0, R24, R11, RZ ;  /* 0x0000000b180b7210 */ /* 0x002fca0007f1e0ff */
        /* <DEDUP_REMOVED lines=8> */
.L_x_6:
[----:B----4-:R-:W-:Y:S01]  /*0ba0*/  SHF.R.U64 R6, R6, R21, R7 ;  /* 0x0000001506067219 */ /* 0x010fe20000001207 */
[----:B--2---:R-:W-:Y:S01]  /*0bb0*/  VIADD R7, R26, 0xffffffff ;  /* 0xffffffff1a077836 */ /* 0x004fe20000000000 */
[----:B------:R-:W-:Y:S01]  /*0bc0*/  LOP3.LUT R13, R32, R13, RZ, 0xc0, !PT ;  /* 0x0000000d200d7212 */ /* 0x000fe200078ec0ff */
[----:B------:R-:W-:Y:S02]  /*0bd0*/  IMAD.MOV R15, RZ, RZ, -R15 ;  /* 0x000000ffff0f7224 */ /* 0x000fe400078e0a0f */
[----:B------:R-:W-:Y:S02]  /*0be0*/  IMAD.MOV R8, RZ, RZ, -R6 ;  /* 0x000000ffff087224 */ /* 0x000fe400078e0a06 */
[----:B------:R-:W-:Y:S01]  /*0bf0*/  IMAD R13, R12, R6, R13 ;  /* 0x000000060c0d7224 */ /* 0x000fe200078e020d */
[----:B------:R-:W-:Y:S01]  /*0c00*/  LOP3.LUT R6, R22, R7, RZ, 0xc0, !PT ;  /* 0x0000000716067212 */ /* 0x000fe200078ec0ff */
[----:B------:R-:W-:Y:S02]  /*0c10*/  @P3 IMAD R0, R20, R15, R5 ;  /* 0x0000000f14003224 */ /* 0x000fe400078e0205 */
[----:B0-----:R-:W-:-:S02]  /*0c20*/  IMAD R5, R8, R23, R24 ;  /* 0x0000001708057224 */ /* 0x001fc400078e0218 */
[----:B------:R-:W-:Y:S02]  /*0c30*/  IMAD R69, R13, R69, R0 ;  /* 0x000000450d457224 */ /* 0x000fe400078e0200 */
[----:B------:R-:W-:Y:S02]  /*0c40*/  IMAD R6, R5, R26, R6 ;  /* 0x0000001a05067224 */ /* 0x000fe400078e0206 */
[----:B------:R-:W-:-:S03]  /*0c50*/  IMAD.MOV.U32 R0, RZ, RZ, 0x1 ;  /* 0x00000001ff007424 */ /* 0x000fc600078e00ff */
[----:B------:R-:W-:Y:S02]  /*0c60*/  SEL R68, R6, R69, !P3 ;  /* 0x0000004506447207 */ /* 0x000fe40005800000 */
[----:B------:R-:W-:-:S07]  /*0c70*/  SEL R69, R69, R6, !P3 ;  /* 0x0000000645457207 */ /* 0x000fce0005800000 */
.L_x_4:
[----:B------:R-:W-:-:S08]  /*0c80*/  NOP ;  /* 0x0000000000007918 */ /* 0x000fd00000000000 */
[----:B------:R-:W0:Y:S02]  /*0c90*/  USETMAXREG.TRY_ALLOC.CTAPOOL UP0, 0xe8 ;  /* 0x000000e8000079c8 */ /* 0x000e240008000600 */
[----:B0-----:R-:W-:-:S13]  /*0ca0*/  PLOP3.LUT P0, PT, PT, PT, UP0, 0x80, 0x0 ;  /* 0x000000000000781c */ /* 0x001fda0003f0f008 */
[----:B------:R-:W-:Y:S05]  /*0cb0*/  @!P0 BRA `(.L_x_4) ;  /* 0xfffffffc00f08947 */ /* 0x000fea000383ffff */
[----:B------:R-:W-:Y:S01]  /*0cc0*/  ULDC.64 UR4, c[0x0][0x598] ;  /* 0x0001660000047ab9 */ /* 0x000fe20000000a00 */
[----:B------:R-:W-:Y:S01]  /*0cd0*/  ULDC.64 UR36, c[0x0][0x208] ;  /* 0x0000820000247ab9 */ /* 0x000fe20000000a00 */
[----:B------:R-:W-:-:S04]  /*0ce0*/  ISETP.NE.U32.AND P0, PT, RZ, UR4, PT ;  /* 0x00000004ff007c0c */ /* 0x000fc8000bf05070 */
[----:B------:R-:W-:-:S13]  /*0cf0*/  ISETP.NE.AND.EX P0, PT, RZ, UR5, PT, P0 ;  /* 0x00000005ff007c0c */ /* 0x000fda000bf05300 */
[----:B------:R-:W-:Y:S05]  /*0d00*/  @!P0 BRA `(.L_x_7) ;  /* 0x00000000001c8947 */ /* 0x000fea0003800000 */
[----:B------:R-:W0:Y:S02]  /*0d10*/  LDC.64 R6, c[0x0][0x598] ;  /* 0x00016600ff067b82 */ /* 0x000e240000000a00 */
[----:B0-----:R-:W2:Y:S02]  /*0d20*/  LDG.E.64 R6, desc[UR36][R6.64] ;  /* 0x0000002406067981 */ /* 0x001ea4000c1e1b00 */
[----:B--2---:R-:W-:-:S04]  /*0d30*/  ISETP.NE.U32.AND P0, PT, R6, RZ, PT ;  /* 0x000000ff0600720c */ /* 0x004fc80003f05070 */
[----:B------:R-:W-:-:S13]  /*0d40*/  ISETP.NE.AND.EX P0, PT, R7, RZ, PT, P0 ;  /* 0x000000ff0700720c */ /* 0x000fda0003f05300 */
[----:B------:R-:W-:Y:S05]  /*0d50*/  @!P0 BRA `(.L_x_7) ;  /* 0x0000000000088947 */ /* 0x000fea0003800000 */
[----:B------:R0:W5:Y:S01]  /*0d60*/  LD.E R19, desc[UR36][R6.64] ;  /* 0x0000002406137980 */ /* 0x000162000c101900 */
[----:B------:R-:W-:Y:S05]  /*0d70*/  BRA `(.L_x_8) ;  /* 0x0000000000247947 */ /* 0x000fea0003800000 */
.L_x_7:
[----:B------:R-:W-:Y:S02]  /*0d80*/  ULDC.64 UR4, c[0x0][0x588] ;  /* 0x0001620000047ab9 */ /* 0x000fe40000000a00 */
[----:B------:R-:W-:-:S04]  /*0d90*/  ISETP.NE.U32.AND P0, PT, RZ, UR4, PT ;  /* 0x00000004ff007c0c */ /* 0x000fc8000bf05070 */
[----:B------:R-:W-:-:S13]  /*0da0*/  ISETP.NE.AND.EX P0, PT, RZ, UR5, PT, P0 ;  /* 0x00000005ff007c0c */ /* 0x000fda000bf05300 */
[----:B------:R-:W-:Y:S05]  /*0db0*/  @!P0 BRA `(.L_x_9) ;  /* 0x00000000000c8947 */ /* 0x000fea0003800000 */
[----:B------:R-:W0:Y:S02]  /*0dc0*/  LDC.64 R6, c[0x0][0x588] ;  /* 0x00016200ff067b82 */ /* 0x000e240000000a00 */
[----:B0-----:R1:W5:Y:S01]  /*0dd0*/  LDG.E R19, desc[UR36][R6.64] ;  /* 0x0000002406137981 */ /* 0x001362000c1e1900 */
[----:B------:R-:W-:Y:S05]  /*0de0*/  BRA `(.L_x_8) ;  /* 0x0000000000087947 */ /* 0x000fea0003800000 */
.L_x_9:
[----:B------:R-:W-:Y:S02]  /*0df0*/  ULDC UR4, c[0x0][0x580] ;  /* 0x0001600000047ab9 */ /* 0x000fe40000000800 */
[----:B------:R-:W-:-:S07]  /*0e00*/  IMAD.U32 R19, RZ, RZ, UR4 ;  /* 0x00000004ff137e24 */ /* 0x000fce000f8e00ff */
.L_x_8:
[----:B------:R-:W-:Y:S02]  /*0e10*/  ULDC.64 UR4, c[0x0][0x5a0] ;  /* 0x0001680000047ab9 */ /* 0x000fe40000000a00 */
[----:B------:R-:W-:-:S04]  /*0e20*/  ISETP.NE.U32.AND P0, PT, RZ, UR4, PT ;  /* 0x00000004ff007c0c */ /* 0x000fc8000bf05070 */
[----:B------:R-:W-:-:S13]  /*0e30*/  ISETP.NE.AND.EX P0, PT, RZ, UR5, PT, P0 ;  /* 0x00000005ff007c0c */ /* 0x000fda000bf05300 */
[----:B------:R-:W-:Y:S05]  /*0e40*/  @!P0 BRA `(.L_x_10) ;  /* 0x00000000001c8947 */ /* 0x000fea0003800000 */
[----:B01----:R-:W0:Y:S02]  /*0e50*/  LDC.64 R6, c[0x0][0x5a0] ;  /* 0x00016800ff067b82 */ /* 0x003e240000000a00 */
[----:B0-----:R-:W2:Y:S02]  /*0e60*/  LDG.E.64 R6, desc[UR36][R6.64] ;  /* 0x0000002406067981 */ /* 0x001ea4000c1e1b00 */
[----:B--2---:R-:W-:-:S04]  /*0e70*/  ISETP.NE.U32.AND P0, PT, R6, RZ, PT ;  /* 0x000000ff0600720c */ /* 0x004fc80003f05070 */
[----:B------:R-:W-:-:S13]  /*0e80*/  ISETP.NE.AND.EX P0, PT, R7, RZ, PT, P0 ;  /* 0x000000ff0700720c */ /* 0x000fda0003f05300 */
[----:B------:R-:W-:Y:S05]  /*0e90*/  @!P0 BRA `(.L_x_10) ;  /* 0x0000000000088947 */ /* 0x000fea0003800000 */
[----:B------:R0:W5:Y:S01]  /*0ea0*/  LD.E R56, desc[UR36][R6.64] ;  /* 0x0000002406387980 */ /* 0x000162000c101900 */
[----:B------:R-:W-:Y:S05]  /*0eb0*/  BRA `(.L_x_11) ;  /* 0x0000000000247947 */ /* 0x000fea0003800000 */
.L_x_10:
[----:B------:R-:W-:Y:S02]  /*0ec0*/  ULDC.64 UR4, c[0x0][0x590] ;  /* 0x0001640000047ab9 */ /* 0x000fe40000000a00 */
[----:B------:R-:W-:-:S04]  /*0ed0*/  ISETP.NE.U32.AND P0, PT, RZ, UR4, PT ;  /* 0x00000004ff007c0c */ /* 0x000fc8000bf05070 */
[----:B------:R-:W-:-:S13]  /*0ee0*/  ISETP.NE.AND.EX P0, PT, RZ, UR5, PT, P0 ;  /* 0x00000005ff007c0c */ /* 0x000fda000bf05300 */
[----:B------:R-:W-:Y:S05]  /*0ef0*/  @!P0 BRA `(.L_x_12) ;  /* 0x00000000000c8947 */ /* 0x000fea0003800000 */
[----:B------:R-:W2:Y:S02]  /*0f00*/  LDC.64 R56, c[0x0][0x590] ;  /* 0x00016400ff387b82 */ /* 0x000ea40000000a00 */
[----:B--2---:R2:W5:Y:S01]  /*0f10*/  LDG.E R56, desc[UR36][R56.64] ;  /* 0x0000002438387981 */ /* 0x004562000c1e1900 */
[----:B------:R-:W-:Y:S05]  /*0f20*/  BRA `(.L_x_11) ;  /* 0x0000000000087947 */ /* 0x000fea0003800000 */
.L_x_12:
[----:B------:R-:W-:Y:S02]  /*0f30*/  ULDC UR4, c[0x0][0x584] ;  /* 0x0001610000047ab9 */ /* 0x000fe40000000800 */
[----:B------:R-:W-:-:S07]  /*0f40*/  IMAD.U32 R56, RZ, RZ, UR4 ;  /* 0x00000004ff387e24 */ /* 0x000fce000f8e00ff */
.L_x_11:
[----:B------:R-:W-:-:S13]  /*0f50*/  LOP3.LUT P0, RZ, R0, 0xff, RZ, 0xc0, !PT ;  /* 0x000000ff00ff7812 */ /* 0x000fda000780c0ff */
[----:B------:R-:W-:Y:S05]  /*0f60*/  @!P0 EXIT ;  /* 0x000000000000894d */ /* 0x000fea0003800000 */
[----:B------:R-:W3:Y:S01]  /*0f70*/  LDC R59, c[0x0][0x658] ;  /* 0x00019600ff3b7b82 */ /* 0x000ee20000000800 */
[----:B------:R-:W-:Y:S01]  /*0f80*/  ULDC.64 UR6, c[0x0][0x288] ;  /* 0x0000a20000067ab9 */ /* 0x000fe20000000a00 */
[----:B------:R-:W-:Y:S01]  /*0f90*/  LOP3.LUT R14, R14, 0x1, RZ, 0xc0, !PT ;  /* 0x000000010e0e7812 */ /* 0x000fe200078ec0ff */
[----:B------:R-:W-:Y:S01]  /*0fa0*/  UIADD3 UR4, UR7, 0x3f, URZ ;  /* 0x0000003f07047890 */ /* 0x000fe2000fffe03f */
[----:B------:R-:W-:Y:S01]  /*0fb0*/  SHF.R.U32.HI R0, RZ, 0x2, R3 ;  /* 0x00000002ff007819 */ /* 0x000fe20000011603 */
[----:B------:R-:W-:Y:S01]  /*0fc0*/  IMAD.U32 R5, RZ, RZ, UR6 ;  /* 0x00000006ff057e24 */ /* 0x000fe2000f8e00ff */
[----:B------:R-:W-:Y:S01]  /*0fd0*/  SHF.R.U32.HI R4, RZ, 0x1, R4 ;  /* 0x00000001ff047819 */ /* 0x000fe20000011604 */
[----:B------:R-:W-:Y:S01]  /*0fe0*/  USHF.R.S32.HI UR5, URZ, 0x1f, UR4 ;  /* 0x0000001f3f057899 */ /* 0x000fe20008011404 */
[----:B01----:R-:W0:Y:S01]  /*0ff0*/  LDC.64 R6, c[0x0][0x5c8] ;  /* 0x00017200ff067b82 */ /* 0x003e220000000a00 */
[----:B------:R-:W-:Y:S01]  /*1000*/  LOP3.LUT R60, R3, 0x3, RZ, 0xc0, !PT ;  /* 0x00000003033c7812 */ /* 0x000fe200078ec0ff */
[----:B------:R-:W-:Y:S01]  /*1010*/  IMAD.SHL.U32 R9, R14, 0x40, RZ ;  /* 0x000000400e097824 */ /* 0x000fe200078e00ff */
[----:B------:R-:W-:Y:S01]  /*1020*/  LOP3.LUT R0, R0, 0x7, RZ, 0xc0, !PT ;  /* 0x0000000700007812 */ /* 0x000fe200078ec0ff */
[----:B------:R-:W-:Y:S01]  /*1030*/  ULEA.HI UR5, UR5, UR4, URZ, 0x6 ;  /* 0x0000000405057291 */ /* 0x000fe2000f8f303f */
[----:B------:R-:W-:Y:S01]  /*1040*/  LOP3.LUT R23, R4, 0x30, RZ, 0xc0, !PT ;  /* 0x0000003004177812 */ /* 0x000fe200078ec0ff */
[----:B------:R-:W-:Y:S01]  /*1050*/  IMAD R60, R60, -0x2, R5 ;  /* 0xfffffffe3c3c7824 */ /* 0x000fe200078e0205 */
[--C-:B------:R-:W-:Y:S01]  /*1060*/  LOP3.LUT R22, R9, 0x40, R0.reuse, 0xe2, !PT ;  /* 0x0000004009167812 */ /* 0x100fe200078ee200 */
[----:B------:R-:W1:Y:S01]  /*1070*/  LDC R63, c[0x0][0x600] ;  /* 0x00018000ff3f7b82 */ /* 0x000e620000000800 */
[----:B------:R-:W-:Y:S01]  /*1080*/  IADD3 R5, RZ, -R23, -R0 ;  /* 0x80000017ff057210 */ /* 0x000fe20007ffe800 */
[----:B------:R-:W-:Y:S01]  /*1090*/  IMAD.MOV.U32 R0, RZ, RZ, -0x1 ;  /* 0xffffffffff007424 */ /* 0x000fe200078e00ff */
[----:B------:R-:W-:Y:S01]  /*10a0*/  USHF.R.S32.HI UR43, URZ, 0x6, UR5 ;  /* 0x000000063f2b7899 */ /* 0x000fe20008011405 */
[----:B------:R-:W-:Y:S01]  /*10b0*/  IMAD.MOV.U32 R4, RZ, RZ, 0x1 ;  /* 0x00000001ff047424 */ /* 0x000fe200078e00ff */
[C---:B------:R-:W-:Y:S01]  /*10c0*/  LOP3.LUT R62, R3.reuse, 0x80, RZ, 0xc0, !PT ;  /* 0x00000080033e7812 */ /* 0x040fe200078ec0ff */
[----:B------:R-:W-:Y:S01]  /*10d0*/  IMAD R5, R14, -0x40, R5 ;  /* 0xffffffc00e057824 */ /* 0x000fe200078e0205 */
[----:B------:R-:W-:Y:S01]  /*10e0*/  UISETP.LT.AND UP0, UPT, UR43, 0x1, UPT ;  /* 0x000000012b00788c */ /* 0x000fe2000bf01270 */
[----:B---3--:R-:W-:Y:S01]  /*10f0*/  SHF.L.U32 R0, R0, R59, RZ ;  /* 0x0000003b00007219 */ /* 0x008fe200000006ff */
[----:B------:R-:W-:Y:S01]  /*1100*/  ULDC UR4, c[0x0][0x284] ;  /* 0x0000a10000047ab9 */ /* 0x000fe20000000800 */
[----:B------:R-:W-:Y:S01]  /*1110*/  LOP3.LUT R22, R22, R23, RZ, 0xfc, !PT ;  /* 0x0000001716167212 */ /* 0x000fe200078efcff */
[----:B------:R-:W-:Y:S01]  /*1120*/  USEL UR44, UR43, 0x1, UP0 ;  /* 0x000000012b2c7887 */ /* 0x000fe20008000000 */
[----:B------:R-:W-:Y:S01]  /*1130*/  SHF.L.U32 R59, R4, R59, RZ ;  /* 0x0000003b043b7219 */ /* 0x000fe200000006ff */
[----:B------:R-:W-:Y:S01]  /*1140*/  IMAD.SHL.U32 R61, R3, 0x2, RZ ;  /* 0x00000002033d7824 */ /* 0x000fe200078e00ff */
[----:B------:R-:W-:Y:S01]  /*1150*/  LOP3.LUT R66, R18, 0x1, RZ, 0xfc, !PT ;  /* 0x0000000112427812 */ /* 0x000fe200078efcff */
[----:B------:R-:W-:Y:S01]  /*1160*/  VIADD R65, R5, UR4 ;  /* 0x0000000405417c36 */ /* 0x000fe20008000000 */
[C---:B0-----:R-:W-:Y:S01]  /*1170*/  SHF.L.U64.HI R58, R6.reuse, 0x3, R7 ;  /* 0x00000003063a7819 */ /* 0x041fe20000010207 */
[----:B--2---:R-:W-:Y:S01]  /*1180*/  IMAD.SHL.U32 R57, R6, 0x8, RZ ;  /* 0x0000000806397824 */ /* 0x004fe200078e00ff */
[----:B------:R-:W-:Y:S01]  /*1190*/  SHF.R.U32.HI R62, RZ, 0x7, R62 ;  /* 0x00000007ff3e7819 */ /* 0x000fe2000001163e */
[----:B------:R-:W-:Y:S01]  /*11a0*/  IMAD.MOV.U32 R23, RZ, RZ, RZ ;  /* 0x000000ffff177224 */ /* 0x000fe200078e00ff */
[----:B------:R-:W-:Y:S01]  /*11b0*/  LOP3.LUT R64, RZ, R0, RZ, 0x33, !PT ;  /* 0x00000000ff407212 */ /* 0x000fe200078e33ff */
[----:B------:R-:W-:Y:S01]  /*11c0*/  UIADD3 UR44, UR43, -UR44, URZ ;  /* 0x8000002c2b2c7290 */ /* 0x000fe2000fffe03f */
[----:B------:R-:W-:Y:S01]  /*11d0*/  UMOV UR40, URZ ;  /* 0x0000003f00287c82 */ /* 0x000fe20008000000 */
[----:B-1----:R-:W-:Y:S01]  /*11e0*/  VIADD R63, R63, 0xffffffff ;  /* 0xffffffff3f3f7836 */ /* 0x002fe20000000000 */
[----:B------:R-:W-:-:S09]  /*11f0*/  UMOV UR42, URZ ;  /* 0x0000003f002a7c82 */ /* 0x000fd20008000000 */
.L_x_94:
[----:B0-----:R-:W0:Y:S01]  /*1200*/  SHFL.IDX PT, R0, R62, RZ, 0x1f ;  /* 0x00001fff3e007589 */ /* 0x001e2200000e0000 */
[----:B-1----:R-:W1:Y:S01]  /*1210*/  S2UR UR7, SR_CgaCtaId ;  /* 0x00000000000779c3 */ /* 0x002e620000008800 */
[----:B------:R-:W-:Y:S01]  /*1220*/  UMOV UR6, 0x400 ;  /* 0x0000040000067882 */ /* 0x000fe20000000000 */
[----:B0-----:R-:W-:Y:S01]  /*1230*/  R2UR UR4, R0 ;  /* 0x00000000000472ca */ /* 0x001fe200000e0000 */
[----:B-1----:R-:W-:-:S12]  /*1240*/  ULEA UR46, UR7, UR6, 0x18 ;  /* 0x00000006072e7291 */ /* 0x002fd8000f8ec03f */
[----:B------:R-:W-:-:S04]  /*1250*/  ULEA.HI UR5, UR4, UR4, URZ, 0x1 ;  /* 0x0000000404057291 */ /* 0x000fc8000f8f083f */
[----:B------:R-:W-:-:S04]  /*1260*/  ULOP3.LUT UR5, UR5, 0x7fffe, URZ, 0xc0, !UPT ;  /* 0x0007fffe05057892 */ /* 0x000fc8000f8ec03f */
[----:B------:R-:W-:-:S03]  /*1270*/  UIADD3 UR5, UR4, -UR5, URZ ;  /* 0x8000000504057290 */ /* 0x000fc6000fffe03f */
[----:B------:R-:W-:Y:S01]  /*1280*/  ULDC UR4, c[0x0][0x28c] ;  /* 0x0000a30000047ab9 */ /* 0x000fe20000000800 */
[----:B------:R-:W-:Y:S01]  /*1290*/  ULEA UR5, UR5, UR46, 0xd ;  /* 0x0000002e05057291 */ /* 0x000fe2000f8e683f */
[----:B------:R-:W-:-:S03]  /*12a0*/  ISETP.LT.AND P0, PT, RZ, UR4, PT ;  /* 0x00000004ff007c0c */ /* 0x000fc6000bf01270 */
[----:B------:R-:W-:-:S04]  /*12b0*/  UIADD3 UR5, UR5, 0x180, URZ ;  /* 0x0000018005057890 */ /* 0x000fc8000fffe03f */
[----:B------:R-:W-:-:S04]  /*12c0*/  USHF.R.U32.HI UR5, URZ, 0x4, UR5 ;  /* 0x000000043f057899 */ /* 0x000fc80008011605 */
[----:B------:R-:W-:-:S04]  /*12d0*/  ULOP3.LUT UR5, UR5, 0x3fff, URZ, 0xc0, !UPT ;  /* 0x00003fff05057892 */ /* 0x000fc8000f8ec03f */
[----:B------:R-:W-:Y:S01]  /*12e0*/  ULOP3.LUT UR45, UR5, 0x10000, URZ, 0xfc, !UPT ;  /* 0x00010000052d7892 */ /* 0x000fe2000f8efc3f */
[----:B--234-:R-:W-:Y:S11]  /*12f0*/  @P0 BRA `(.L_x_13) ;  /* 0x0000000000400947 */ /* 0x01cff60003800000 */
[----:B------:R-:W-:Y:S01]  /*1300*/  MOV R0, 0x0 ;  /* 0x0000000000007802 */ /* 0x000fe20000000f00 */
[----:B------:R-:W-:Y:S01]  /*1310*/  ULDC.64 UR4, c[0x4][0x68] ;  /* 0x01001a0000047ab9 */ /* 0x000fe20000000a00 */
[----:B------:R-:W-:Y:S01]  /*1320*/  ULDC.64 UR6, c[0x4][0x8] ;  /* 0x0100020000067ab9 */ /* 0x000fe20000000a00 */
[----:B------:R-:W-:Y:S01]  /*1330*/  IMAD.U32 R4, RZ, RZ, UR4 ;  /* 0x00000004ff047e24 */ /* 0x000fe2000f8e00ff */
[----:B------:R0:W1:Y:S01]  /*1340*/  LDC.64 R14, c[0x4][R0] ;  /* 0x01000000000e7b82 */ /* 0x0000620000000a00 */
[----:B------:R-:W-:Y:S01]  /*1350*/  IMAD.U32 R5, RZ, RZ, UR5 ;  /* 0x00000005ff057e24 */ /* 0x000fe2000f8e00ff */
[----:B------:R-:W-:Y:S01]  /*1360*/  ULDC.64 UR4, c[0x4][0x70] ;  /* 0x01001c0000047ab9 */ /* 0x000fe20000000a00 */
[----:B------:R-:W-:Y:S02]  /*1370*/  IMAD.U32 R10, RZ, RZ, UR6 ;  /* 0x00000006ff0a7e24 */ /* 0x000fe4000f8e00ff */
[----:B------:R-:W-:Y:S02]  /*1380*/  IMAD.U32 R6, RZ, RZ, UR4 ;  /* 0x00000004ff067e24 */ /* 0x000fe4000f8e00ff */
[----:B------:R-:W-:-:S02]  /*1390*/  IMAD.U32 R7, RZ, RZ, UR5 ;  /* 0x00000005ff077e24 */ /* 0x000fc4000f8e00ff */
[----:B------:R-:W-:Y:S02]  /*13a0*/  IMAD.U32 R11, RZ, RZ, UR7 ;  /* 0x00000007ff0b7e24 */ /* 0x000fe4000f8e00ff */
[----:B------:R-:W-:Y:S02]  /*13b0*/  IMAD.MOV.U32 R8, RZ, RZ, 0x1e1 ;  /* 0x000001e1ff087424 */ /* 0x000fe400078e00ff */
[----:B------:R-:W-:Y:S02]  /*13c0*/  IMAD.MOV.U32 R12, RZ, RZ, 0x1 ;  /* 0x00000001ff0c7424 */ /* 0x000fe400078e00ff */
[----:B0-----:R-:W-:-:S07]  /*13d0*/  IMAD.MOV.U32 R13, RZ, RZ, RZ ;  /* 0x000000ffff0d7224 */ /* 0x001fce00078e00ff */
[----:B------:R-:W-:-:S07]  /*13e0*/  LEPC R20, `(.L_x_13) ;  /* 0x000000001014794e */ /* 0x000fce0000000000 */
[----:B-1---5:R-:W-:Y:S05]  /*13f0*/  CALL.ABS.NOINC R14 ;  /* 0x000000000e007343 */ /* 0x022fea0003c00000 */
.L_x_13:
[----:B------:R-:W-:-:S13]  /*1400*/  ISETP.NE.AND P0, PT, R66, 0x3, PT ;  /* 0x000000034200780c */ /* 0x000fda0003f05270 */
[----:B------:R-:W-:Y:S05]  /*1410*/  @!P0 BRA `(.L_x_14) ;  /* 0x0000000000048947 */ /* 0x000fea0003800000 */
[----:B------:R-:W-:Y:S01]  /*1420*/  BPT.TRAP 0x1 ;  /* 0x000000040000795c */ /* 0x000fe20000300000 */
.L_x_14:
[----:B------:R-:W-:Y:S02]  /*1430*/  IMAD.U32 R3, RZ, RZ, UR42 ;  /* 0x0000002aff037e24 */ /* 0x000fe4000f8e00ff */
[----:B------:R-:W-:-:S03]  /*1440*/  IMAD.U32 R0, RZ, RZ, UR40 ;  /* 0x00000028ff007e24 */ /* 0x000fc6000f8e00ff */
[----:B------:R-:W-:Y:S02]  /*1450*/  LEA R3, R3, UR46, 0x3 ;  /* 0x0000002e03037c11 */ /* 0x000fe4000f8e18ff */
[----:B------:R-:W-:-:S04]  /*1460*/  SHF.L.U32 R0, R0, 0x1f, RZ ;  /* 0x0000001f00007819 */ /* 0x000fc800000006ff */
[----:B------:R0:W1:Y:S01]  /*1470*/  SYNCS.PHASECHK.TRANS64.TRYWAIT P1, [R3+URZ], R0 ;  /* 0x00000000030075a7 */ /* 0x000062000802017f */
[----:B------:R-:W-:Y:S05]  /*1480*/  @!P0 BRA `(.L_x_15) ;  /* 0x0000000000048947 */ /* 0x000fea0003800000 */
[----:B------:R-:W-:Y:S01]  /*1490*/  BPT.TRAP 0x1 ;  /* 0x000000040000795c */ /* 0x000fe20000300000 */
.L_x_15:
[----:B------:R-:W-:-:S05]  /*14a0*/  IMAD.U32 R4, RZ, RZ, UR44 ;  /* 0x0000002cff047e24 */ /* 0x000fca000f8e00ff */
[----:B------:R-:W-:Y:S01]  /*14b0*/  ISETP.GE.AND P2, PT, R4, 0x1, PT ;  /* 0x000000010400780c */ /* 0x000fe20003f46270 */
[----:B-1----:R-:W-:-:S12]  /*14c0*/  @P1 BRA `(.L_x_16) ;  /* 0x0000000000081947 */ /* 0x002fd80003800000 */
[----:B------:R-:W1:Y:S02]  /*14d0*/  SYNCS.PHASECHK.TRANS64.TRYWAIT P1, [R3+URZ], R0 ;  /* 0x00000000030075a7 */ /* 0x000e64000802017f */
[----:B-1----:R-:W-:Y:S05]  /*14e0*/  @!P1 BRA `(.L_x_17) ;  /* 0x0000004400b09947 */ /* 0x002fea0003800000 */
.L_x_16:
[----:B------:R-:W-:Y:S05]  /*14f0*/  WARPSYNC.ALL ;  /* 0x0000000000007948 */ /* 0x000fea0003800000 */
[----:B------:R-:W-:Y:S01]  /*1500*/  UIADD3 UR4, UR46, 0x30180, URZ ;  /* 0x000301802e047890 */ /* 0x000fe2000fffe03f */
[----:B------:R-:W-:Y:S01]  /*1510*/  WARPGROUP.ARRIVE ;  /* 0x00000000000079c5 */ /* 0x000fe20000000000 */
[----:B------:R-:W-:Y:S02]  /*1520*/  ULEA UR5, UR42, UR45, 0xb ;  /* 0x0000002d2a057291 */ /* 0x000fe4000f8e583f */
[----:B------:R-:W-:Y:S01]  /*1530*/  USHF.R.U32.HI UR4, URZ, 0x4, UR4 ;  /* 0x000000043f047899 */ /* 0x000fe20008011604 */
[----:B------:R-:W-:Y:S01]  /*1540*/  UMOV UR9, 0x40000040 ;  /* 0x4000004000097882 */ /* 0x000fe20000000000 */
[----:B------:R-:W-:-:S02]  /*1550*/  UMOV UR11, 0x40000040 ;  /* 0x40000040000b7882 */ /* 0x000fc40000000000 */
[----:B------:R-:W-:Y:S01]  /*1560*/  ULOP3.LUT UR4, UR4, 0x3fff, URZ, 0xc0, !UPT ;  /* 0x00003fff04047892 */ /* 0x000fe2000f8ec03f */
[----:B------:R-:W-:-:S03]  /*1570*/  UMOV UR8, UR5 ;  /* 0x0000000500087c82 */ /* 0x000fc60008000000 */
[----:B------:R-:W-:-:S04]  /*1580*/  ULOP3.LUT UR4, UR4, 0x10000, URZ, 0xfc, !UPT ;  /* 0x0001000004047892 */ /* 0x000fc8000f8efc3f */
[----:B------:R-:W-:-:S07]  /*1590*/  ULEA UR6, UR42, UR4, 0xa ;  /* 0x000000042a067291 */ /* 0x000fce000f8e503f */
[----:B------:R-:W-:Y:S02]  /*15a0*/  UMOV UR10, UR6 ;  /* 0x00000006000a7c82 */ /* 0x000fe40008000000 */
[----:B------:R-:W-:Y:S01]  /*15b0*/  HGMMA.64x64x8.F32.TF32 R24, gdesc[UR8], RZ, !UPT, gsb0 ;  /* 0x04e00000081879f0 */ /* 0x000fe2000c0028ff */
[----:B------:R-:W-:Y:S02]  /*15c0*/  UIADD3 UR8, UR5, 0x2, URZ ;  /* 0x0000000205087890 */ /* 0x000fe4000fffe03f */
[----:B------:R-:W-:Y:S01]  /*15d0*/  UIADD3 UR10, UR6, 0x2, URZ ;  /* 0x00000002060a7890 */ /* 0x000fe2000fffe03f */
[----:B------:R-:W-:Y:S01]  /*15e0*/  UMOV UR9, 0x40000040 ;  /* 0x4000004000097882 */ /* 0x000fe20000000000 */
[----:B------:R-:W-:Y:S01]  /*15f0*/  UMOV UR11, 0x40000040 ;  /* 0x40000040000b7882 */ /* 0x000fe20000000000 */
[----:B------:R-:W-:Y:S02]  /*1600*/  WARPGROUP.DEPBAR.LE gsb0, 0x0 ;  /* 0x00008000000079c5 */ /* 0x000fe40000010000 */
[----:B------:R-:W-:-:S06]  /*1610*/  WARPGROUP.ARRIVE ;  /* 0x00000000000079c5 */ /* 0x000fcc0000000000 */
[----:B------:R-:W-:Y:S01]  /*1620*/  HGMMA.64x64x8.F32.TF32 R24, gdesc[UR8], R24, gsb0 ;  /* 0x04e00000081879f0 */ /* 0x000fe20008002818 */
        /* <DEDUP_REMOVED lines=41> */
[----:B------:R-:W-:Y:S03]  /*18c0*/  HGMMA.64x64x8.F32.TF32 R24, gdesc[UR8], R24, gsb0 ;  /* 0x04e00000081879f0 */ /* 0x000fe60008002818 */
[----:B------:R-:W-:Y:S02]  /*18d0*/  WARPGROUP.DEPBAR.LE gsb0, 0x0 ;  /* 0x00008000000079c5 */ /* 0x000fe40000010000 */
[----:B------:R-:W-:Y:S05]  /*18e0*/  @!P2 BRA `(.L_x_18) ;  /* 0x00000004008ca947 */ /* 0x000fea0003800000 */
[----:B------:R-:W-:Y:S01]  /*18f0*/  UIADD3 UR5, UR42, 0x1, URZ ;  /* 0x000000012a057890 */ /* 0x000fe2000fffe03f */
[----:B01----:R-:W-:-:S03]  /*1900*/  IMAD.U32 R0, RZ, RZ, UR44 ;  /* 0x0000002cff007e24 */ /* 0x003fc6000f8e00ff */
[----:B------:R-:W-:-:S04]  /*1910*/  UISETP.NE.AND UP0, UPT, UR5, 0x6, UPT ;  /* 0x000000060500788c */ /* 0x000fc8000bf05270 */
[----:B------:R-:W-:Y:S02]  /*1920*/  USEL UR6, URZ, 0x1, UP0 ;  /* 0x000000013f067887 */ /* 0x000fe40008000000 */
[----:B------:R-:W-:Y:S02]  /*1930*/  USEL UR5, UR5, URZ, UP0 ;  /* 0x0000003f05057287 */ /* 0x000fe40008000000 */
[----:B------:R-:W-:-:S06]  /*1940*/  ULOP3.LUT UR6, UR40, UR6, URZ, 0x3c, !UPT ;  /* 0x0000000628067292 */ /* 0x000fcc000f8e3c3f */
[----:B------:R-:W-:Y:S01]  /*1950*/  IMAD.U32 R5, RZ, RZ, UR6 ;  /* 0x00000006ff057e24 */ /* 0x000fe2000f8e00ff */
[----:B------:R-:W-:-:S06]  /*1960*/  UMOV UR6, UR42 ;  /* 0x0000002a00067c82 */ /* 0x000fcc0008000000 */
.L_x_25:
[----:B01----:R-:W-:Y:S05]  /*1970*/  @!P0 BRA `(.L_x_19) ;  /* 0x0000000000048947 */ /* 0x003fea0003800000 */
[----:B------:R-:W-:Y:S01]  /*1980*/  BPT.TRAP 0x1 ;  /* 0x000000040000795c */ /* 0x000fe20000300000 */
.L_x_19:
[----:B------:R-:W0:Y:S01]  /*1990*/  S2UR UR8, SR_CgaCtaId ;  /* 0x00000000000879c3 */ /* 0x000e220000008800 */
[----:B------:R-:W-:Y:S01]  /*19a0*/  UMOV UR7, 0x400 ;  /* 0x0000040000077882 */ /* 0x000fe20000000000 */
[----:B------:R-:W-:Y:S01]  /*19b0*/  SHF.L.U32 R3, R5, 0x1f, RZ ;  /* 0x0000001f05037819 */ /* 0x000fe200000006ff */
[----:B0-----:R-:W-:-:S04]  /*19c0*/  ULEA UR7, UR8, UR7, 0x18 ;  /* 0x0000000708077291 */ /* 0x001fc8000f8ec03f */
[----:B------:R-:W-:-:S09]  /*19d0*/  ULEA UR8, UR5, UR7, 0x3 ;  /* 0x0000000705087291 */ /* 0x000fd2000f8e183f */
[----:B------:R0:W1:Y:S01]  /*19e0*/  SYNCS.PHASECHK.TRANS64.TRYWAIT P1, [UR8], R3 ;  /* 0x00000003ff0075a7 */ /* 0x0000620008020148 */
[----:B------:R-:W-:Y:S05]  /*19f0*/  @!P0 BRA `(.L_x_20) ;  /* 0x0000000000048947 */ /* 0x000fea0003800000 */
[----:B------:R-:W-:Y:S01]  /*1a00*/  BPT.TRAP 0x1 ;  /* 0x000000040000795c */ /* 0x000fe20000300000 */
.L_x_20:
[----:B-1----:R-:W-:Y:S05]  /*1a10*/  @P1 BRA `(.L_x_21) ;  /* 0x0000000000081947 */ /* 0x002fea0003800000 */
[----:B------:R-:W1:Y:S02]  /*1a20*/  SYNCS.PHASECHK.TRANS64.TRYWAIT P1, [UR8], R3 ;  /* 0x00000003ff0075a7 */ /* 0x000e640008020148 */
[----:B-1----:R-:W-:Y:S05]  /*1a30*/  @!P1 BRA `(.L_x_22) ;  /* 0x0000004000709947 */ /* 0x002fea0003800000 */
.L_x_21:
[----:B------:R-:W-:Y:S01]  /*1a40*/  ULEA UR12, UR5, UR45, 0xb ;  /* 0x0000002d050c7291 */ /* 0x000fe2000f8e583f */
[----:B------:R-:W-:Y:S01]  /*1a50*/  WARPGROUP.ARRIVE ;  /* 0x00000000000079c5 */ /* 0x000fe20000000000 */
[----:B------:R-:W-:Y:S01]  /*1a60*/  ULEA UR13, UR5, UR4, 0xa ;  /* 0x00000004050d7291 */ /* 0x000fe2000f8e503f */
[----:B------:R-:W-:Y:S01]  /*1a70*/  UMOV UR9, 0x40000040 ;  /* 0x4000004000097882 */ /* 0x000fe20000000000 */
[----:B------:R-:W-:-:S03]  /*1a80*/  UMOV UR11, 0x40000040 ;  /* 0x40000040000b7882 */ /* 0x000fc60000000000 */
[----:B------:R-:W-:Y:S02]  /*1a90*/  UMOV UR8, UR12 ;  /* 0x0000000c00087c82 */ /* 0x000fe40008000000 */
[----:B------:R-:W-:Y:S02]  /*1aa0*/  UMOV UR10, UR13 ;  /* 0x0000000d000a7c82 */ /* 0x000fe40008000000 */
[----:B------:R-:W-:Y:S01]  /*1ab0*/  HGMMA.64x64x8.F32.TF32 R24, gdesc[UR8], R24, gsb0 ;  /* 0x04e00000081879f0 */ /* 0x000fe20008002818 */
[----:B------:R-:W-:Y:S02]  /*1ac0*/  UIADD3 UR8, UR12, 0x2, URZ ;  /* 0x000000020c087890 */ /* 0x000fe4000fffe03f */
[----:B------:R-:W-:Y:S01]  /*1ad0*/  UIADD3 UR10, UR13, 0x2, URZ ;  /* 0x000000020d0a7890 */ /* 0x000fe2000fffe03f */
[----:B------:R-:W-:Y:S01]  /*1ae0*/  UMOV UR9, 0x40000040 ;  /* 0x4000004000097882 */ /* 0x000fe20000000000 */
[----:B------:R-:W-:Y:S01]  /*1af0*/  UMOV UR11, 0x40000040 ;  /* 0x40000040000b7882 */ /* 0x000fe20000000000 */
[----:B------:R-:W-:-:S02]  /*1b00*/  WARPGROUP.DEPBAR.LE gsb0, 0x0 ;  /* 0x00008000000079c5 */ /* 0x000fc40000010000 */
        /* <DEDUP_REMOVED lines=46> */
[----:B------:R-:W-:Y:S01]  /*1df0*/  BPT.TRAP 0x1 ;  /* 0x000000040000795c */ /* 0x000fe20000300000 */
.L_x_23:
[----:B------:R-:W-:Y:S01]  /*1e00*/  ULEA UR7, UR6, UR7, 0x3 ;  /* 0x0000000706077291 */ /* 0x000fe2000f8e183f */
[----:B------:R-:W-:-:S03]  /*1e10*/  ISETP.GT.U32.AND P1, PT, R18, 0x1, PT ;  /* 0x000000011200780c */ /* 0x000fc60003f24070 */
[----:B------:R-:W-:-:S04]  /*1e20*/  UIADD3 UR7, UR7, 0x30, URZ ;  /* 0x0000003007077890 */ /* 0x000fc8000fffe03f */
[----:B------:R-:W-:-:S09]  /*1e30*/  UPRMT UR7, URZ, 0x654, UR7 ;  /* 0x000006543f077896 */ /* 0x000fd20008000007 */
[----:B------:R-:W-:Y:S01]  /*1e40*/  SYNCS.ARRIVE.TRANS64.RED.A1T0 RZ, [UR7], RZ ;  /* 0x000000ffffff79a7 */ /* 0x000fe20008100407 */
[----:B------:R-:W-:Y:S05]  /*1e50*/  @P1 BRA `(.L_x_24) ;  /* 0x0000000000041947 */ /* 0x000fea0003800000 */
[----:B------:R-:W-:Y:S01]  /*1e60*/  BPT.TRAP 0x1 ;  /* 0x000000040000795c */ /* 0x000fe20000300000 */
.L_x_24:
[----:B------:R-:W-:Y:S01]  /*1e70*/  UIADD3 UR5, UR5, 0x1, URZ ;  /* 0x0000000105057890 */ /* 0x000fe2000fffe03f */
[C---:B------:R-:W-:Y:S01]  /*1e80*/  ISETP.GT.AND P1, PT, R0.reuse, 0x1, PT ;  /* 0x000000010000780c */ /* 0x040fe20003f24270 */
[----:B------:R-:W-:Y:S01]  /*1e90*/  UIADD3 UR6, UR6, 0x1, URZ ;  /* 0x0000000106067890 */ /* 0x000fe2000fffe03f */
[----:B------:R-:W-:Y:S01]  /*1ea0*/  VIADD R0, R0, 0xffffffff ;  /* 0xffffffff00007836 */ /* 0x000fe20000000000 */
[----:B------:R-:W-:Y:S02]  /*1eb0*/  UISETP.NE.AND UP0, UPT, UR5, 0x6, UPT ;  /* 0x000000060500788c */ /* 0x000fe4000bf05270 */
[----:B------:R-:W-:Y:S02]  /*1ec0*/  UISETP.NE.AND UP1, UPT, UR6, 0x6, UPT ;  /* 0x000000060600788c */ /* 0x000fe4000bf25270 */
[----:B------:R-:W-:Y:S02]  /*1ed0*/  USEL UR7, URZ, 0x1, UP0 ;  /* 0x000000013f077887 */ /* 0x000fe40008000000 */
[----:B------:R-:W-:-:S02]  /*1ee0*/  USEL UR5, UR5, URZ, UP0 ;  /* 0x0000003f05057287 */ /* 0x000fc40008000000 */
[----:B------:R-:W-:Y:S02]  /*1ef0*/  USEL UR6, UR6, URZ, UP1 ;  /* 0x0000003f06067287 */ /* 0x000fe40008800000 */
[----:B------:R-:W-:Y:S01]  /*1f00*/  LOP3.LUT R5, R5, UR7, RZ, 0x3c, !PT ;  /* 0x0000000705057c12 */ /* 0x000fe2000f8e3cff */
[----:B------:R-:W-:Y:S09]  /*1f10*/  @P1 BRA `(.L_x_25) ;  /* 0xfffffff800941947 */ /* 0x000ff2000383ffff */
.L_x_18:
[----:B01----:R-:W0:Y:S02]  /*1f20*/  LDC R0, c[0x0][0x28c] ;  /* 0x0000a300ff007b82 */ /* 0x003e240000000800 */
[----:B0-----:R-:W-:-:S13]  /*1f30*/  ISETP.GE.AND P1, PT, R0, 0x1, PT ;  /* 0x000000010000780c */ /* 0x001fda0003f26270 */
[----:B------:R-:W-:Y:S05]  /*1f40*/  @!P1 BRA `(.L_x_26) ;  /* 0x0000000000409947 */ /* 0x000fea0003800000 */
[----:B------:R-:W-:Y:S05]  /*1f50*/  @!P0 BRA `(.L_x_27) ;  /* 0x0000000000048947 */ /* 0x000fea0003800000 */
[----:B------:R-:W-:Y:S01]  /*1f60*/  BPT.TRAP 0x1 ;  /* 0x000000040000795c */ /* 0x000fe20000300000 */
.L_x_27:
[----:B------:R-:W0:Y:S01]  /*1f70*/  S2UR UR7, SR_CgaCtaId ;  /* 0x00000000000779c3 */ /* 0x000e220000008800 */
[----:B------:R-:W-:Y:S01]  /*1f80*/  UIADD3 UR6, UR44, UR42, URZ ;  /* 0x0000002a2c067290 */ /* 0x000fe2000fffe03f */
[----:B------:R-:W-:-:S03]  /*1f90*/  ISETP.GT.U32.AND P0, PT, R18, 0x1, PT ;  /* 0x000000011200780c */ /* 0x000fc60003f04070 */
[----:B------:R-:W-:-:S04]  /*1fa0*/  UIMAD.WIDE.U32 UR4, UR6, -0x55555555, URZ ;  /* 0xaaaaaaab060478a5 */ /* 0x000fc8000f8e003f */
[----:B------:R-:W-:-:S03]  /*1fb0*/  USHF.R.U32.HI UR4, URZ, 0x2, UR5 ;  /* 0x000000023f047899 */ /* 0x000fc60008011605 */
[----:B------:R-:W-:Y:S01]  /*1fc0*/  UMOV UR5, 0x400 ;  /* 0x0000040000057882 */ /* 0x000fe20000000000 */
[----:B------:R-:W-:Y:S02]  /*1fd0*/  UIMAD UR6, UR4, -0x6, UR6 ;  /* 0xfffffffa040678a4 */ /* 0x000fe4000f8e0206 */
[----:B0-----:R-:W-:-:S04]  /*1fe0*/  ULEA UR5, UR7, UR5, 0x18 ;  /* 0x0000000507057291 */ /* 0x001fc8000f8ec03f */
[----:B------:R-:W-:-:S04]  /*1ff0*/  ULEA UR6, UR6, UR5, 0x3 ;  /* 0x0000000506067291 */ /* 0x000fc8000f8e183f */
[----:B------:R-:W-:-:S04]  /*2000*/  UIADD3 UR6, UR6, 0x30, URZ ;  /* 0x0000003006067890 */ /* 0x000fc8000fffe03f */
[----:B------:R-:W-:-:S09]  /*2010*/  UPRMT UR6, URZ, 0x654, UR6 ;  /* 0x000006543f067896 */ /* 0x000fd20008000006 */
[----:B------:R-:W-:Y:S01]  /*2020*/  SYNCS.ARRIVE.TRANS64.RED.A1T0 RZ, [UR6], RZ ;  /* 0x000000ffffff79a7 */ /* 0x000fe20008100406 */
[----:B------:R-:W-:Y:S05]  /*2030*/  @P0 BRA `(.L_x_26) ;  /* 0x0000000000040947 */ /* 0x000fea0003800000 */
[----:B------:R-:W-:Y:S01]  /*2040*/  BPT.TRAP 0x1 ;  /* 0x000000040000795c */ /* 0x000fe20000300000 */
.L_x_26:
[----:B------:R-:W-:Y:S01]  /*2050*/  IMAD.SHL.U32 R6, R68, 0x40, RZ ;  /* 0x0000004044067824 */ /* 0x000fe200078e00ff */
[----:B------:R-:W-:Y:S01]  /*2060*/  UIADD3 UR42, UR43, UR42, URZ ;  /* 0x0000002a2b2a7290 */ /* 0x000fe2000fffe03f */
[----:B------:R-:W-:Y:S01]  /*2070*/  SHF.R.S32.HI R11, RZ, 0x1f, R67 ;  /* 0x0000001fff0b7819 */ /* 0x000fe20000011443 */
[----:B------:R-:W-:Y:S01]  /*2080*/  UISETP.GE.U32.AND UP1, UPT, UR43, 0x6, UPT ;  /* 0x000000062b00788c */ /* 0x000fe2000bf26070 */
[----:B------:R-:W-:Y:S01]  /*2090*/  IMAD.SHL.U32 R10, R69, 0x80, RZ ;  /* 0x00000080450a7824 */ /* 0x000fe200078e00ff */
[----:B------:R-:W-:Y:S01]  /*20a0*/  ULDC UR7, c[0x0][0x288] ;  /* 0x0000a20000077ab9 */ /* 0x000fe20000000800 */
[C---:B------:R-:W-:Y:S01]  /*20b0*/  LOP3.LUT R8, R6.reuse, 0x6, R61, 0xf8, !PT ;  /* 0x0000000606087812 */ /* 0x040fe200078ef83d */
[----:B------:R-:W-:Y:S01]  /*20c0*/  UISETP.GT.U32.AND UP0, UPT, UR42, 0x5, UPT ;  /* 0x000000052a00788c */ /* 0x000fe2000bf04070 */
[----:B------:R-:W-:Y:S01]  /*20d0*/  ISETP.GE.AND P0, PT, R6, UR7, PT ;  /* 0x0000000706007c0c */ /* 0x000fe2000bf06270 */
[----:B------:R-:W-:Y:S01]  /*20e0*/  ULDC.64 UR4, c[0x0][0x5d0] ;  /* 0x0001740000047ab9 */ /* 0x000fe20000000a00 */
[--C-:B------:R-:W-:Y:S01]  /*20f0*/  SHF.R.S32.HI R9, RZ, 0x1f, R8.reuse ;  /* 0x0000001fff097819 */ /* 0x100fe20000011408 */
[----:B------:R-:W-:Y:S01]  /*2100*/  ULDC UR10, c[0x0][0x284] ;  /* 0x0000a100000a7ab9 */ /* 0x000fe20000000800 */
[----:B------:R-:W-:Y:S01]  /*2110*/  IMAD R0, R11, UR4, RZ ;  /* 0x000000040b007c24 */ /* 0x000fe2000f8e02ff */
[----:B------:R-:W-:Y:S01]  /*2120*/  UISETP.LT.U32.AND UP0, UPT, UR43, 0x6, UP0 ;  /* 0x000000062b00788c */ /* 0x000fe20008701070 */
[----:B------:R-:W-:Y:S01]  /*2130*/  ISETP.GE.OR P0, PT, R10, UR10, P0 ;  /* 0x0000000a0a007c0c */ /* 0x000fe20008706670 */
[----:B------:R-:W-:Y:S01]  /*2140*/  IMAD.WIDE.U32 R4, R67, UR4, R8 ;  /* 0x0000000443047c25 */ /* 0x000fe2000f8e0008 */
[----:B------:R-:W-:Y:S01]  /*2150*/  ULDC.64 UR8, c[0x0][0x5c8] ;  /* 0x0001720000087ab9 */ /* 0x000fe20000000a00 */
[----:B------:R-:W-:-:S02]  /*2160*/  USEL UR6, URZ, 0x1, !UP0 ;  /* 0x000000013f067887 */ /* 0x000fc4000c000000 */
[----:B------:R-:W-:Y:S01]  /*2170*/  IMAD R3, R67, UR5, R0 ;  /* 0x0000000543037c24 */ /* 0x000fe2000f8e0200 */
[----:B------:R-:W-:Y:S01]  /*2180*/  @UP1 UIMAD.WIDE.U32 UR4, UR42, -0x55555555, URZ ;  /* 0xaaaaaaab2a0418a5 */ /* 0x000fe2000f8e003f */
[----:B------:R-:W-:Y:S01]  /*2190*/  IMAD.WIDE R68, R69, 0x80, R22 ;  /* 0x0000008045447825 */ /* 0x000fe200078e0216 */
[----:B------:R-:W-:Y:S02]  /*21a0*/  ULOP3.LUT UR40, UR40, UR6, URZ, 0x3c, !UPT ;  /* 0x0000000628287292 */ /* 0x000fe4000f8e3c3f */
[----:B------:R-:W-:Y:S01]  /*21b0*/  @UP1 USHF.R.U32.HI UR4, URZ, 0x2, UR5 ;  /* 0x000000023f041899 */ /* 0x000fe20008011605 */
[----:B------:R-:W-:Y:S02]  /*21c0*/  IMAD.IADD R5, R5, 0x1, R3 ;  /* 0x0000000105057824 */ /* 0x000fe400078e0203 */
[----:B------:R-:W-:Y:S01]  /*21d0*/  IMAD R3, R69, UR8, RZ ;  /* 0x0000000845037c24 */ /* 0x000fe2000f8e02ff */
[----:B------:R-:W-:Y:S01]  /*21e0*/  @UP1 ULOP3.LUT UR40, UR40, 0x1, UR4, 0x78, !UPT ;  /* 0x0000000128281892 */ /* 0x000fe2000f8e7804 */
[----:B------:R-:W-:-:S04]  /*21f0*/  IMAD.WIDE.U32 R70, R68, UR8, R4 ;  /* 0x0000000844467c25 */ /* 0x000fc8000f8e0004 */
[----:B------:R-:W-:Y:S02]  /*2200*/  IMAD R7, R68, UR9, R3 ;  /* 0x0000000944077c24 */ /* 0x000fe4000f8e0203 */
[----:B------:R-:W-:Y:S01]  /*2210*/  IMAD.MOV.U32 R0, RZ, RZ, -0x1 ;  /* 0xffffffffff007424 */ /* 0x000fe200078e00ff */
[----:B------:R-:W-:Y:S06]  /*2220*/  @P0 BRA `(.L_x_28) ;  /* 0x0000001800ec0947 */ /* 0x000fec0003800000 */
[----:B-----5:R-:W-:Y:S01]  /*2230*/  FSETP.NEU.AND P0, PT, R56, RZ, PT ;  /* 0x000000ff3800720b */ /* 0x020fe20003f0d000 */
[----:B------:R-:W-:Y:S01]  /*2240*/  IMAD.IADD R6, R60, 0x1, -R6 ;  /* 0x000000013c067824 */ /* 0x000fe200078e0a06 */
[----:B------:R-:W-:Y:S01]  /*2250*/  BSSY B0, `(.L_x_28) ;  /* 0x00001b8000007945 */ /* 0x000fe20003800000 */
[----:B------:R-:W-:Y:S02]  /*2260*/  IMAD.IADD R3, R65, 0x1, -R10 ;  /* 0x0000000141037824 */ /* 0x000fe400078e0a0a */
[----:B------:R-:W-:Y:S01]  /*2270*/  IMAD.IADD R79, R71, 0x1, R7 ;  /* 0x00000001474f7824 */ /* 0x000fe200078e0207 */
[----:B------:R-:W-:-:S04]  /*2280*/  ISETP.GT.AND P3, PT, R6, RZ, PT ;  /* 0x000000ff0600720c */ /* 0x000fc80003f64270 */
[----:B------:R-:W-:-:S03]  /*2290*/  ISETP.GT.AND P1, PT, R3, RZ, P3 ;  /* 0x000000ff0300720c */ /* 0x000fc60001f24270 */
[----:B------:R-:W-:Y:S10]  /*22a0*/  @!P0 BRA `(.L_x_29) ;  /* 0x0000001000e08947 */ /* 0x000ff40003800000 */
[----:B------:R-:W0:Y:S01]  /*22b0*/  LDC.64 R72, c[0x0][0x5b8] ;  /* 0x00016e00ff487b82 */ /* 0x000e220000000a00 */
[----:B------:R-:W-:-:S07]  /*22c0*/  ULDC.64 UR4, c[0x0][0x5c0] ;  /* 0x0001700000047ab9 */ /* 0x000fce0000000a00 */
[----:B------:R-:W1:Y:S08]  /*22d0*/  LDC.64 R74, c[0x0][0x5b0] ;  /* 0x00016c00ff4a7b82 */ /* 0x000e700000000a00 */
[----:B------:R-:W2:Y:S01]  /*22e0*/  LDC.64 R76, c[0x0][0x5a8] ;  /* 0x00016a00ff4c7b82 */ /* 0x000ea20000000a00 */
[-C--:B0-----:R-:W-:Y:S02]  /*22f0*/  IMAD R4, R11, R72.reuse, RZ ;  /* 0x000000480b047224 */ /* 0x081fe400078e02ff */
[----:B------:R-:W-:-:S04]  /*2300*/  IMAD.WIDE.U32 R12, R67, R72, R8 ;  /* 0x00000048430c7225 */ /* 0x000fc800078e0008 */
[----:B------:R-:W-:Y:S02]  /*2310*/  IMAD R71, R67, R73, R4 ;  /* 0x0000004943477224 */ /* 0x000fe400078e0204 */
[-C--:B-1----:R-:W-:Y:S02]  /*2320*/  IMAD R4, R69, R74.reuse, RZ ;  /* 0x0000004a45047224 */ /* 0x082fe400078e02ff */
[----:B------:R-:W-:Y:S02]  /*2330*/  IMAD.IADD R13, R13, 0x1, R71 ;  /* 0x000000010d0d7824 */ /* 0x000fe400078e0247 */
[C---:B------:R-:W-:Y:S02]  /*2340*/  IMAD R73, R68.reuse, R75, R4 ;  /* 0x0000004b44497224 */ /* 0x040fe400078e0204 */
[----:B------:R-:W-:-:S04]  /*2350*/  IMAD.WIDE.U32 R4, R68, R74, R12 ;  /* 0x0000004a44047225 */ /* 0x000fc800078e000c */
[----:B------:R-:W-:Y:S01]  /*2360*/  IMAD.IADD R5, R5, 0x1, R73 ;  /* 0x0000000105057824 */ /* 0x000fe200078e0249 */
[----:B--2---:R-:W-:-:S04]  /*2370*/  LEA R14, P0, R4, R76, 0x2 ;  /* 0x0000004c040e7211 */ /* 0x004fc800078010ff */
[----:B------:R-:W-:-:S05]  /*2380*/  LEA.HI.X R15, R4, R77, R5, 0x2, P0 ;  /* 0x0000004d040f7211 */ /* 0x000fca00000f1405 */
[----:B------:R0:W2:Y:S01]  /*2390*/  @P1 LDG.E.LTC128B R7, desc[UR36][R14.64] ;  /* 0x000000240e071981 */ /* 0x0000a2000c1e1920 */
[----:B------:R-:W-:Y:S01]  /*23a0*/  IMAD.WIDE.U32 R4, R68, R74, R8 ;  /* 0x0000004a44047225 */ /* 0x000fe200078e0008 */
[C---:B------:R-:W-:Y:S01]  /*23b0*/  SHF.L.U64.HI R11, R74.reuse, 0x3, R75 ;  /* 0x000000034a0b7819 */ /* 0x040fe2000001024b */
[----:B------:R-:W-:Y:S01]  /*23c0*/  BSSY B1, `(.L_x_30) ;  /* 0x0000016000017945 */ /* 0x000fe20003800000 */
[----:B------:R-:W-:Y:S01]  /*23d0*/  ISETP.GT.AND P3, PT, R3, 0x8, P3 ;  /* 0x000000080300780c */ /* 0x000fe20001f64270 */
[----:B------:R-:W-:Y:S02]  /*23e0*/  IMAD.IADD R5, R73, 0x1, R5 ;  /* 0x0000000149057824 */ /* 0x000fe400078e0205 */
[----:B------:R-:W-:Y:S02]  /*23f0*/  IMAD.SHL.U32 R10, R74, 0x8, RZ ;  /* 0x000000084a0a7824 */ /* 0x000fe400078e00ff */
[----:B------:R-:W-:-:S04]  /*2400*/  IMAD.WIDE.U32 R20, R67, R72, R4 ;  /* 0x0000004843147225 */ /* 0x000fc800078e0004 */
[----:B------:R-:W-:Y:S01]  /*2410*/  IMAD.WIDE.U32 R68, R68, R74, R10 ;  /* 0x0000004a44447225 */ /* 0x000fe200078e000a */
[----:B------:R-:W-:Y:S02]  /*2420*/  LEA R10, P0, R70, UR4, 0x2 ;  /* 0x00000004460a7c11 */ /* 0x000fe4000f8010ff */
[----:B------:R-:W-:Y:S01]  /*2430*/  LEA R4, P4, R20, R76, 0x2 ;  /* 0x0000004c14047211 */ /* 0x000fe200078810ff */
[----:B0-----:R-:W-:Y:S01]  /*2440*/  IMAD.IADD R14, R71, 0x1, R21 ;  /* 0x00000001470e7824 */ /* 0x001fe200078e0215 */
[----:B------:R-:W-:Y:S01]  /*2450*/  LEA.HI.X R11, R70, UR5, R79, 0x2, P0 ;  /* 0x00000005460b7c11 */ /* 0x000fe200080f144f */
[----:B------:R-:W-:Y:S01]  /*2460*/  IMAD.IADD R73, R73, 0x1, R69 ;  /* 0x0000000149497824 */ /* 0x000fe200078e0245 */
[----:B------:R-:W-:Y:S02]  /*2470*/  ISETP.GT.AND P0, PT, R6, 0x1, PT ;  /* 0x000000010600780c */ /* 0x000fe40003f04270 */
[----:B------:R-:W-:Y:S01]  /*2480*/  IADD3 R15, P2, R12, R68, RZ ;  /* 0x000000440c0f7210 */ /* 0x000fe20007f5e0ff */
[----:B--2---:R-:W-:-:S04]  /*2490*/  FMUL R5, R7, R56 ;  /* 0x0000003807057220 */ /* 0x004fc80000400000 */
[----:B------:R-:W-:Y:S01]  /*24a0*/  FFMA R21, R24, R19, R5 ;  /* 0x0000001318157223 */ /* 0x000fe20000000005 */
[----:B------:R-:W-:Y:S01]  /*24b0*/  LEA.HI.X R5, R20, R77, R14, 0x2, P4 ;  /* 0x0000004d14057211 */ /* 0x000fe200020f140e */
[----:B------:R-:W-:Y:S01]  /*24c0*/  IMAD.X R20, R73, 0x1, R13, P2 ;  /* 0x0000000149147824 */ /* 0x000fe200010e060d */
[----:B------:R-:W-:Y:S02]  /*24d0*/  ISETP.GT.AND P4, PT, R3, RZ, P0 ;  /* 0x000000ff0300720c */ /* 0x000fe40000784270 */
[----:B------:R0:W-:Y:S01]  /*24e0*/  @P1 STG.E desc[UR36][R10.64], R21 ;  /* 0x000000150a001986 */ /* 0x0001e2000c101924 */
[----:B------:R-:W-:-:S10]  /*24f0*/  LEA R14, P1, R15, R76, 0x2 ;  /* 0x0000004c0f0e7211 */ /* 0x000fd400078210ff */
[----:B------:R-:W-:Y:S05]  /*2500*/  @!P4 BRA `(.L_x_31) ;  /* 0x000000000004c947 */ /* 0x000fea0003800000 */
[----:B------:R1:W5:Y:S02]  /*2510*/  LDG.E.LTC128B R7, desc[UR36][R4.64+0x4] ;  /* 0x0000042404077981 */ /* 0x000364000c1e1920 */
.L_x_31:
[----:B------:R-:W-:Y:S05]  /*2520*/  BSYNC B1 ;  /* 0x0000000000017941 */ /* 0x000fea0003800000 */
.L_x_30:
[----:B-----5:R-:W-:Y:S01]  /*2530*/  FMUL R12, R7, R56 ;  /* 0x00000038070c7220 */ /* 0x020fe20000400000 */
[----:B------:R-:W-:-:S03]  /*2540*/  LEA.HI.X R15, R15, R77, R20, 0x2, P1 ;  /* 0x0000004d0f0f7211 */ /* 0x000fc600008f1414 */
[----:B------:R-:W-:Y:S01]  /*2550*/  FFMA R69, R25, R19, R12 ;  /* 0x0000001319457223 */ /* 0x000fe2000000000c */
[----:B------:R-:W-:-:S04]  /*2560*/  IMAD.MOV.U32 R25, RZ, RZ, R7 ;  /* 0x000000ffff197224 */ /* 0x000fc800078e0007 */
[----:B------:R2:W-:Y:S04]  /*2570*/  @P4 STG.E desc[UR36][R10.64+0x4], R69 ;  /* 0x000004450a004986 */ /* 0x0005e8000c101924 */
[----:B------:R-:W3:Y:S01]  /*2580*/  @P3 LDG.E.LTC128B R25, desc[UR36][R14.64] ;  /* 0x000000240e193981 */ /* 0x000ee2000c1e1920 */
[C---:B------:R-:W-:Y:S01]  /*2590*/  SHF.L.U64.HI R13, R57.reuse, 0x2, R58 ;  /* 0x00000002390d7819 */ /* 0x040fe2000001023a */
[----:B------:R-:W-:Y:S01]  /*25a0*/  BSSY B1, `(.L_x_32) ;  /* 0x0000010000017945 */ /* 0x000fe20003800000 */
[----:B------:R-:W-:Y:S02]  /*25b0*/  LEA R12, P2, R57, R10, 0x2 ;  /* 0x0000000a390c7211 */ /* 0x000fe400078410ff */
[----:B------:R-:W-:Y:S02]  /*25c0*/  IADD3 R20, P1, R8, R68, RZ ;  /* 0x0000004408147210 */ /* 0x000fe40007f3e0ff */
[----:B------:R-:W-:Y:S01]  /*25d0*/  ISETP.GT.AND P0, PT, R3, 0x8, P0 ;  /* 0x000000080300780c */ /* 0x000fe20000704270 */
[----:B------:R-:W-:-:S02]  /*25e0*/  IMAD.X R13, R13, 0x1, R11, P2 ;  /* 0x000000010d0d7824 */ /* 0x000fc400010e060b */
[----:B0-----:R-:W-:Y:S01]  /*25f0*/  IMAD.X R21, R9, 0x1, R73, P1 ;  /* 0x0000000109157824 */ /* 0x001fe200008e0649 */
[----:B------:R-:W-:Y:S01]  /*2600*/  ISETP.GT.AND P1, PT, R6, 0x8, PT ;  /* 0x000000080600780c */ /* 0x000fe20003f24270 */
[----:B------:R-:W-:-:S04]  /*2610*/  IMAD.WIDE.U32 R20, R67, R72, R20 ;  /* 0x0000004843147225 */ /* 0x000fc800078e0014 */
[----:B------:R-:W-:Y:S01]  /*2620*/  IMAD.IADD R9, R71, 0x1, R21 ;  /* 0x0000000147097824 */ /* 0x000fe200078e0215 */
[----:B------:R-:W-:-:S04]  /*2630*/  LEA R8, P4, R20, R76, 0x2 ;  /* 0x0000004c14087211 */ /* 0x000fc800078810ff */
[----:B------:R-:W-:Y:S01]  /*2640*/  LEA.HI.X R9, R20, R77, R9, 0x2, P4 ;  /* 0x0000004d14097211 */ /* 0x000fe200020f1409 */
[----:B---3--:R-:W-:-:S04]  /*2650*/  FMUL R7, R25, R56 ;  /* 0x0000003819077220 */ /* 0x008fc80000400000 */
[----:B------:R-:W-:-:S05]  /*2660*/  FFMA R7, R26, R19, R7 ;  /* 0x000000131a077223 */ /* 0x000fca0000000007 */
[----:B------:R2:W-:Y:S01]  /*2670*/  @P3 STG.E desc[UR36][R12.64], R7 ;  /* 0x000000070c003986 */ /* 0x0005e2000c101924 */
[----:B------:R-:W-:Y:S05]  /*2680*/  @!P0 BRA `(.L_x_33) ;  /* 0x0000000000048947 */ /* 0x000fea0003800000 */
[----:B------:R0:W5:Y:S02]  /*2690*/  LDG.E.LTC128B R25, desc[UR36][R8.64+0x4] ;  /* 0x0000042408197981 */ /* 0x000164000c1e1920 */
.L_x_33:
[----:B------:R-:W-:Y:S05]  /*26a0*/  BSYNC B1 ;  /* 0x0000000000017941 */ /* 0x000fea0003800000 */
.L_x_32:
[----:B-----5:R-:W-:Y:S01]  /*26b0*/  FMUL R14, R25, R56 ;  /* 0x00000038190e7220 */ /* 0x020fe20000400000 */
[----:B------:R-:W-:Y:S01]  /*26c0*/  ISETP.GT.AND P3, PT, R3, RZ, P1 ;  /* 0x000000ff0300720c */ /* 0x000fe20000f64270 */
[----:B------:R-:W-:Y:S01]  /*26d0*/  BSSY B1, `(.L_x_34) ;  /* 0x0000006000017945 */ /* 0x000fe20003800000 */
[----:B------:R-:W-:Y:S01]  /*26e0*/  ISETP.GT.AND P2, PT, R6, 0x9, PT ;  /* 0x000000090600780c */ /* 0x000fe20003f44270 */
[----:B------:R-:W-:-:S05]  /*26f0*/  FFMA R27, R27, R19, R14 ;  /* 0x000000131b1b7223 */ /* 0x000fca000000000e */
[----:B------:R3:W-:Y:S05]  /*2700*/  @P0 STG.E desc[UR36][R12.64+0x4], R27 ;  /* 0x0000041b0c000986 */ /* 0x0007ea000c101924 */
[----:B------:R-:W-:Y:S05]  /*2710*/  @!P3 BRA `(.L_x_35) ;  /* 0x000000000004b947 */ /* 0x000fea0003800000 */
[----:B------:R4:W5:Y:S02]  /*2720*/  LDG.E.LTC128B R25, desc[UR36][R4.64+0x20] ;  /* 0x0000202404197981 */ /* 0x000964000c1e1920 */
.L_x_35:
[----:B------:R-:W-:Y:S05]  /*2730*/  BSYNC B1 ;  /* 0x0000000000017941 */ /* 0x000fea0003800000 */
.L_x_34:
[----:B--2--5:R-:W-:Y:S01]  /*2740*/  FMUL R7, R25, R56 ;  /* 0x0000003819077220 */ /* 0x024fe20000400000 */
[----:B------:R-:W-:Y:S01]  /*2750*/  ISETP.GT.AND P0, PT, R3, RZ, P2 ;  /* 0x000000ff0300720c */ /* 0x000fe20001704270 */
[----:B------:R-:W-:Y:S02]  /*2760*/  BSSY B1, `(.L_x_36) ;  /* 0x0000005000017945 */ /* 0x000fe40003800000 */
[----:B------:R-:W-:-:S05]  /*2770*/  FFMA R7, R28, R19, R7 ;  /* 0x000000131c077223 */ /* 0x000fca0000000007 */
[----:B------:R2:W-:Y:S05]  /*2780*/  @P3 STG.E desc[UR36][R10.64+0x20], R7 ;  /* 0x000020070a003986 */ /* 0x0005ea000c101924 */
[----:B------:R-:W-:Y:S05]  /*2790*/  @!P0 BRA `(.L_x_37) ;  /* 0x0000000000048947 */ /* 0x000fea0003800000 */
[----:B------:R0:W5:Y:S02]  /*27a0*/  LDG.E.LTC128B R25, desc[UR36][R4.64+0x24] ;  /* 0x0000242404197981 */ /* 0x000164000c1e1920 */
.L_x_37:
[----:B------:R-:W-:Y:S05]  /*27b0*/  BSYNC B1 ;  /* 0x0000000000017941 */ /* 0x000fea0003800000 */
.L_x_36:
[----:B-----5:R-:W-:Y:S01]  /*27c0*/  FMUL R14, R25, R56 ;  /* 0x00000038190e7220 */ /* 0x020fe20000400000 */
[----:B------:R-:W-:Y:S01]  /*27d0*/  ISETP.GT.AND P1, PT, R3, 0x8, P1 ;  /* 0x000000080300780c */ /* 0x000fe20000f24270 */
[----:B------:R-:W-:Y:S02]  /*27e0*/  BSSY B1, `(.L_x_38) ;  /* 0x0000005000017945 */ /* 0x000fe40003800000 */
[----:B------:R-:W-:-:S05]  /*27f0*/  FFMA R29, R29, R19, R14 ;  /* 0x000000131d1d7223 */ /* 0x000fca000000000e */
[----:B------:R0:W-:Y:S05]  /*2800*/  @P0 STG.E desc[UR36][R10.64+0x24], R29 ;  /* 0x0000241d0a000986 */ /* 0x0001ea000c101924 */
[----:B------:R-:W-:Y:S05]  /*2810*/  @!P1 BRA `(.L_x_39) ;  /* 0x0000000000049947 */ /* 0x000fea0003800000 */
[----:B------:R0:W5:Y:S02]  /*2820*/  LDG.E.LTC128B R25, desc[UR36][R8.64+0x20] ;  /* 0x0000202408197981 */ /* 0x000164000c1e1920 */
.L_x_39:
[----:B------:R-:W-:Y:S05]  /*2830*/  BSYNC B1 ;  /* 0x0000000000017941 */ /* 0x000fea0003800000 */
.L_x_38:
[----:B--2--5:R-:W-:Y:S01]  /*2840*/  FMUL R7, R25, R56 ;  /* 0x0000003819077220 */ /* 0x024fe20000400000 */
[----:B------:R-:W-:Y:S01]  /*2850*/  ISETP.GT.AND P2, PT, R3, 0x8, P2 ;  /* 0x000000080300780c */ /* 0x000fe20001744270 */
[----:B------:R-:W-:Y:S01]  /*2860*/  BSSY B1, `(.L_x_40) ;  /* 0x0000006000017945 */ /* 0x000fe20003800000 */
[----:B------:R-:W-:Y:S01]  /*2870*/  ISETP.GT.AND P0, PT, R6, 0x10, PT ;  /* 0x000000100600780c */ /* 0x000fe20003f04270 */
[----:B------:R-:W-:-:S05]  /*2880*/  FFMA R7, R30, R19, R7 ;  /* 0x000000131e077223 */ /* 0x000fca0000000007 */
[----:B------:R2:W-:Y:S05]  /*2890*/  @P1 STG.E desc[UR36][R12.64+0x20], R7 ;  /* 0x000020070c001986 */ /* 0x0005ea000c101924 */
[----:B------:R-:W-:Y:S05]  /*28a0*/  @!P2 BRA `(.L_x_41) ;  /* 0x000000000004a947 */ /* 0x000fea0003800000 */
[----:B------:R0:W5:Y:S02]  /*28b0*/  LDG.E.LTC128B R25, desc[UR36][R8.64+0x24] ;  /* 0x0000242408197981 */ /* 0x000164000c1e1920 */
.L_x_41:
[----:B------:R-:W-:Y:S05]  /*28c0*/  BSYNC B1 ;  /* 0x0000000000017941 */ /* 0x000fea0003800000 */
.L_x_40:
        /* <DEDUP_REMOVED lines=8> */
.L_x_43:
[----:B------:R-:W-:Y:S05]  /*2950*/  BSYNC B1 ;  /* 0x0000000000017941 */ /* 0x000fea0003800000 */
.L_x_42:
[----:B--2--5:R-:W-:Y:S01]  /*2960*/  FMUL R7, R25, R56 ;  /* 0x0000003819077220 */ /* 0x024fe20000400000 */
[----:B------:R-:W-:Y:S01]  /*2970*/  ISETP.GT.AND P2, PT, R3, RZ, P1 ;  /* 0x000000ff0300720c */ /* 0x000fe20000f44270 */
[----:B------:R-:W-:Y:S02]  /*2980*/  BSSY B1, `(.L_x_44) ;  /* 0x0000005000017945 */ /* 0x000fe40003800000 */
[----:B------:R-:W-:-:S05]  /*2990*/  FFMA R7, R32, R19, R7 ;  /* 0x0000001320077223 */ /* 0x000fca0000000007 */
[----:B------:R2:W-:Y:S05]  /*29a0*/  @P3 STG.E desc[UR36][R10.64+0x40], R7 ;  /* 0x000040070a003986 */ /* 0x0005ea000c101924 */
[----:B------:R-:W-:Y:S05]  /*29b0*/  @!P2 BRA `(.L_x_45) ;  /* 0x000000000004a947 */ /* 0x000fea0003800000 */
[----:B------:R0:W5:Y:S02]  /*29c0*/  LDG.E.LTC128B R25, desc[UR36][R4.64+0x44] ;  /* 0x0000442404197981 */ /* 0x000164000c1e1920 */
.L_x_45:
[----:B------:R-:W-:Y:S05]  /*29d0*/  BSYNC B1 ;  /* 0x0000000000017941 */ /* 0x000fea0003800000 */
.L_x_44:
[----:B-----5:R-:W-:Y:S01]  /*29e0*/  FMUL R14, R25, R56 ;  /* 0x00000038190e7220 */ /* 0x020fe20000400000 */
[----:B------:R-:W-:Y:S01]  /*29f0*/  ISETP.GT.AND P0, PT, R3, 0x8, P0 ;  /* 0x000000080300780c */ /* 0x000fe20000704270 */
[----:B------:R-:W-:Y:S02]  /*2a00*/  BSSY B1, `(.L_x_46) ;  /* 0x0000005000017945 */ /* 0x000fe40003800000 */
[----:B------:R-:W-:-:S05]  /*2a10*/  FFMA R33, R33, R19, R14 ;  /* 0x0000001321217223 */ /* 0x000fca000000000e */
[----:B------:R0:W-:Y:S05]  /*2a20*/  @P2 STG.E desc[UR36][R10.64+0x44], R33 ;  /* 0x000044210a002986 */ /* 0x0001ea000c101924 */
[----:B------:R-:W-:Y:S05]  /*2a30*/  @!P0 BRA `(.L_x_47) ;  /* 0x0000000000048947 */ /* 0x000fea0003800000 */
[----:B------:R0:W5:Y:S02]  /*2a40*/  LDG.E.LTC128B R25, desc[UR36][R8.64+0x40] ;  /* 0x0000402408197981 */ /* 0x000164000c1e1920 */
.L_x_47:
[----:B------:R-:W-:Y:S05]  /*2a50*/  BSYNC B1 ;  /* 0x0000000000017941 */ /* 0x000fea0003800000 */
.L_x_46:
        /* <DEDUP_REMOVED lines=8> */
.L_x_49:
[----:B------:R-:W-:Y:S05]  /*2ae0*/  BSYNC B1 ;  /* 0x0000000000017941 */ /* 0x000fea0003800000 */
.L_x_48:
        /* <DEDUP_REMOVED lines=8> */
.L_x_51:
[----:B------:R-:W-:Y:S05]  /*2b70*/  BSYNC B1 ;  /* 0x0000000000017941 */ /* 0x000fea0003800000 */
.L_x_50:
[----:B--2--5:R-:W-:Y:S01]  /*2b80*/  FMUL R7, R25, R56 ;  /* 0x0000003819077220 */ /* 0x024fe20000400000 */
[----:B------:R-:W-:Y:S01]  /*2b90*/  ISETP.GT.AND P1, PT, R3, RZ, P0 ;  /* 0x000000ff0300720c */ /* 0x000fe20000724270 */
[----:B------:R-:W-:Y:S02]  /*2ba0*/  BSSY B1, `(.L_x_52) ;  /* 0x0000005000017945 */ /* 0x000fe40003800000 */
[----:B------:R-:W-:-:S05]  /*2bb0*/  FFMA R7, R36, R19, R7 ;  /* 0x0000001324077223 */ /* 0x000fca0000000007 */
[----:B------:R2:W-:Y:S05]  /*2bc0*/  @P3 STG.E desc[UR36][R10.64+0x60], R7 ;  /* 0x000060070a003986 */ /* 0x0005ea000c101924 */
[----:B------:R-:W-:Y:S05]  /*2bd0*/  @!P1 BRA `(.L_x_53) ;  /* 0x0000000000049947 */ /* 0x000fea0003800000 */
[----:B------:R0:W5:Y:S02]  /*2be0*/  LDG.E.LTC128B R25, desc[UR36][R4.64+0x64] ;  /* 0x0000642404197981 */ /* 0x000164000c1e1920 */
.L_x_53:
[----:B------:R-:W-:Y:S05]  /*2bf0*/  BSYNC B1 ;  /* 0x0000000000017941 */ /* 0x000fea0003800000 */
.L_x_52:
[----:B-----5:R-:W-:Y:S01]  /*2c00*/  FMUL R14, R25, R56 ;  /* 0x00000038190e7220 */ /* 0x020fe20000400000 */
[----:B------:R-:W-:Y:S01]  /*2c10*/  ISETP.GT.AND P2, PT, R3, 0x8, P2 ;  /* 0x000000080300780c */ /* 0x000fe20001744270 */
[----:B------:R-:W-:Y:S02]  /*2c20*/  BSSY B1, `(.L_x_54) ;  /* 0x0000005000017945 */ /* 0x000fe40003800000 */
[----:B------:R-:W-:-:S05]  /*2c30*/  FFMA R37, R37, R19, R14 ;  /* 0x0000001325257223 */ /* 0x000fca000000000e */
[----:B------:R0:W-:Y:S05]  /*2c40*/  @P1 STG.E desc[UR36][R10.64+0x64], R37 ;  /* 0x000064250a001986 */ /* 0x0001ea000c101924 */
[----:B------:R-:W-:Y:S05]  /*2c50*/  @!P2 BRA `(.L_x_55) ;  /* 0x000000000004a947 */ /* 0x000fea0003800000 */
[----:B------:R0:W5:Y:S02]  /*2c60*/  LDG.E.LTC128B R25, desc[UR36][R8.64+0x60] ;  /* 0x0000602408197981 */ /* 0x000164000c1e1920 */
.L_x_55:
[----:B------:R-:W-:Y:S05]  /*2c70*/  BSYNC B1 ;  /* 0x0000000000017941 */ /* 0x000fea0003800000 */
.L_x_54:
        /* <DEDUP_REMOVED lines=8> */
.L_x_57:
[----:B------:R-:W-:Y:S05]  /*2d00*/  BSYNC B1 ;  /* 0x0000000000017941 */ /* 0x000fea0003800000 */
.L_x_56:
        /* <DEDUP_REMOVED lines=8> */
.L_x_59:
[----:B------:R-:W-:Y:S05]  /*2d90*/  BSYNC B1 ;  /* 0x0000000000017941 */ /* 0x000fea0003800000 */
.L_x_58:
[----:B--2--5:R-:W-:Y:S01]  /*2da0*/  FMUL R7, R25, R56 ;  /* 0x0000003819077220 */ /* 0x024fe20000400000 */
[----:B------:R-:W-:Y:S01]  /*2db0*/  ISETP.GT.AND P0, PT, R3, RZ, P2 ;  /* 0x000000ff0300720c */ /* 0x000fe20001704270 */
[----:B------:R-:W-:Y:S02]  /*2dc0*/  BSSY B1, `(.L_x_60) ;  /* 0x0000005000017945 */ /* 0x000fe40003800000 */
[----:B------:R-:W-:-:S05]  /*2dd0*/  FFMA R7, R40, R19, R7 ;  /* 0x0000001328077223 */ /* 0x000fca0000000007 */
[----:B------:R2:W-:Y:S05]  /*2de0*/  @P3 STG.E desc[UR36][R10.64+0x80], R7 ;  /* 0x000080070a003986 */ /* 0x0005ea000c101924 */
[----:B------:R-:W-:Y:S05]  /*2df0*/  @!P0 BRA `(.L_x_61) ;  /* 0x0000000000048947 */ /* 0x000fea0003800000 */
[----:B------:R0:W5:Y:S02]  /*2e00*/  LDG.E.LTC128B R25, desc[UR36][R4.64+0x84] ;  /* 0x0000842404197981 */ /* 0x000164000c1e1920 */
.L_x_61:
[----:B------:R-:W-:Y:S05]  /*2e10*/  BSYNC B1 ;  /* 0x0000000000017941 */ /* 0x000fea0003800000 */
.L_x_60:
[----:B-----5:R-:W-:Y:S01]  /*2e20*/  FMUL R14, R25, R56 ;  /* 0x00000038190e7220 */ /* 0x020fe20000400000 */
[----:B------:R-:W-:Y:S01]  /*2e30*/  ISETP.GT.AND P1, PT, R3, 0x8, P1 ;  /* 0x000000080300780c */ /* 0x000fe20000f24270 */
[----:B------:R-:W-:Y:S02]  /*2e40*/  BSSY B1, `(.L_x_62) ;  /* 0x0000005000017945 */ /* 0x000fe40003800000 */
[----:B------:R-:W-:-:S05]  /*2e50*/  FFMA R41, R41, R19, R14 ;  /* 0x0000001329297223 */ /* 0x000fca000000000e */
[----:B------:R0:W-:Y:S05]  /*2e60*/  @P0 STG.E desc[UR36][R10.64+0x84], R41 ;  /* 0x000084290a000986 */ /* 0x0001ea000c101924 */
[----:B------:R-:W-:Y:S05]  /*2e70*/  @!P1 BRA `(.L_x_63) ;  /* 0x0000000000049947 */ /* 0x000fea0003800000 */
[----:B------:R0:W5:Y:S02]  /*2e80*/  LDG.E.LTC128B R25, desc[UR36][R8.64+0x80] ;  /* 0x0000802408197981 */ /* 0x000164000c1e1920 */
.L_x_63:
[----:B------:R-:W-:Y:S05]  /*2e90*/  BSYNC B1 ;  /* 0x0000000000017941 */ /* 0x000fea0003800000 */
.L_x_62:
        /* <DEDUP_REMOVED lines=8> */
.L_x_65:
[----:B------:R-:W-:Y:S05]  /*2f20*/  BSYNC B1 ;  /* 0x0000000000017941 */ /* 0x000fea0003800000 */
.L_x_64:
        /* <DEDUP_REMOVED lines=8> */
.L_x_67:
[----:B------:R-:W-:Y:S05]  /*2fb0*/  BSYNC B1 ;  /* 0x0000000000017941 */ /* 0x000fea0003800000 */
.L_x_66:
[----:B--2--5:R-:W-:Y:S01]  /*2fc0*/  FMUL R7, R25, R56 ;  /* 0x0000003819077220 */ /* 0x024fe20000400000 */
[----:B------:R-:W-:Y:S01]  /*2fd0*/  ISETP.GT.AND P2, PT, R3, RZ, P1 ;  /* 0x000000ff0300720c */ /* 0x000fe20000f44270 */
[----:B------:R-:W-:Y:S02]  /*2fe0*/  BSSY B1, `(.L_x_68) ;  /* 0x0000005000017945 */ /* 0x000fe40003800000 */
[----:B------:R-:W-:-:S05]  /*2ff0*/  FFMA R7, R44, R19, R7 ;  /* 0x000000132c077223 */ /* 0x000fca0000000007 */
[----:B------:R2:W-:Y:S05]  /*3000*/  @P3 STG.E desc[UR36][R10.64+0xa0], R7 ;  /* 0x0000a0070a003986 */ /* 0x0005ea000c101924 */
[----:B------:R-:W-:Y:S05]  /*3010*/  @!P2 BRA `(.L_x_69) ;  /* 0x000000000004a947 */ /* 0x000fea0003800000 */
[----:B------:R0:W5:Y:S02]  /*3020*/  LDG.E.LTC128B R25, desc[UR36][R4.64+0xa4] ;  /* 0x0000a42404197981 */ /* 0x000164000c1e1920 */
.L_x_69:
[----:B------:R-:W-:Y:S05]  /*3030*/  BSYNC B1 ;  /* 0x0000000000017941 */ /* 0x000fea0003800000 */
.L_x_68:
[----:B-----5:R-:W-:Y:S01]  /*3040*/  FMUL R14, R25, R56 ;  /* 0x00000038190e7220 */ /* 0x020fe20000400000 */
[----:B------:R-:W-:Y:S01]  /*3050*/  ISETP.GT.AND P0, PT, R3, 0x8, P0 ;  /* 0x000000080300780c */ /* 0x000fe20000704270 */
[----:B------:R-:W-:Y:S02]  /*3060*/  BSSY B1, `(.L_x_70) ;  /* 0x0000005000017945 */ /* 0x000fe40003800000 */
[----:B------:R-:W-:-:S05]  /*3070*/  FFMA R45, R45, R19, R14 ;  /* 0x000000132d2d7223 */ /* 0x000fca000000000e */
[----:B------:R0:W-:Y:S05]  /*3080*/  @P2 STG.E desc[UR36][R10.64+0xa4], R45 ;  /* 0x0000a42d0a002986 */ /* 0x0001ea000c101924 */
[----:B------:R-:W-:Y:S05]  /*3090*/  @!P0 BRA `(.L_x_71) ;  /* 0x0000000000048947 */ /* 0x000fea0003800000 */
[----:B------:R0:W5:Y:S02]  /*30a0*/  LDG.E.LTC128B R25, desc[UR36][R8.64+0xa0] ;  /* 0x0000a02408197981 */ /* 0x000164000c1e1920 */
.L_x_71:
[----:B------:R-:W-:Y:S05]  /*30b0*/  BSYNC B1 ;  /* 0x0000000000017941 */ /* 0x000fea0003800000 */
.L_x_70:
        /* <DEDUP_REMOVED lines=8> */
.L_x_73:
[----:B------:R-:W-:Y:S05]  /*3140*/  BSYNC B1 ;  /* 0x0000000000017941 */ /* 0x000fea0003800000 */
.L_x_72:
        /* <DEDUP_REMOVED lines=8> */
.L_x_75:
[----:B------:R-:W-:Y:S05]  /*31d0*/  BSYNC B1 ;  /* 0x0000000000017941 */ /* 0x000fea0003800000 */
.L_x_74:
[----:B--2--5:R-:W-:Y:S01]  /*31e0*/  FMUL R7, R25, R56 ;  /* 0x0000003819077220 */ /* 0x024fe20000400000 */
[----:B------:R-:W-:Y:S01]  /*31f0*/  ISETP.GT.AND P1, PT, R3, RZ, P0 ;  /* 0x000000ff0300720c */ /* 0x000fe20000724270 */
[----:B------:R-:W-:Y:S02]  /*3200*/  BSSY B1, `(.L_x_76) ;  /* 0x0000005000017945 */ /* 0x000fe40003800000 */
[----:B------:R-:W-:-:S05]  /*3210*/  FFMA R7, R48, R19, R7 ;  /* 0x0000001330077223 */ /* 0x000fca0000000007 */
[----:B------:R2:W-:Y:S05]  /*3220*/  @P3 STG.E desc[UR36][R10.64+0xc0], R7 ;  /* 0x0000c0070a003986 */ /* 0x0005ea000c101924 */
[----:B------:R-:W-:Y:S05]  /*3230*/  @!P1 BRA `(.L_x_77) ;  /* 0x0000000000049947 */ /* 0x000fea0003800000 */
[----:B------:R0:W5:Y:S02]  /*3240*/  LDG.E.LTC128B R25, desc[UR36][R4.64+0xc4] ;  /* 0x0000c42404197981 */ /* 0x000164000c1e1920 */
.L_x_77:
[----:B------:R-:W-:Y:S05]  /*3250*/  BSYNC B1 ;  /* 0x0000000000017941 */ /* 0x000fea0003800000 */
.L_x_76:
[----:B-----5:R-:W-:Y:S01]  /*3260*/  FMUL R14, R25, R56 ;  /* 0x00000038190e7220 */ /* 0x020fe20000400000 */
[----:B------:R-:W-:Y:S01]  /*3270*/  ISETP.GT.AND P2, PT, R3, 0x8, P2 ;  /* 0x000000080300780c */ /* 0x000fe20001744270 */
[----:B------:R-:W-:Y:S02]  /*3280*/  BSSY B1, `(.L_x_78) ;  /* 0x0000005000017945 */ /* 0x000fe40003800000 */
[----:B------:R-:W-:-:S05]  /*3290*/  FFMA R49, R49, R19, R14 ;  /* 0x0000001331317223 */ /* 0x000fca000000000e */
[----:B------:R0:W-:Y:S05]  /*32a0*/  @P1 STG.E desc[UR36][R10.64+0xc4], R49 ;  /* 0x0000c4310a001986 */ /* 0x0001ea000c101924 */
[----:B------:R-:W-:Y:S05]  /*32b0*/  @!P2 BRA `(.L_x_79) ;  /* 0x000000000004a947 */ /* 0x000fea0003800000 */
[----:B------:R0:W5:Y:S02]  /*32c0*/  LDG.E.LTC128B R25, desc[UR36][R8.64+0xc0] ;  /* 0x0000c02408197981 */ /* 0x000164000c1e1920 */
.L_x_79:
[----:B------:R-:W-:Y:S05]  /*32d0*/  BSYNC B1 ;  /* 0x0000000000017941 */ /* 0x000fea0003800000 */
.L_x_78:
        /* <DEDUP_REMOVED lines=8> */
.L_x_81:
[----:B------:R-:W-:Y:S05]  /*3360*/  BSYNC B1 ;  /* 0x0000000000017941 */ /* 0x000fea0003800000 */
.L_x_80:
[----:B-----5:R-:W-:Y:S01]  /*3370*/  FMUL R14, R25, R56 ;  /* 0x00000038190e7220 */ /* 0x020fe20000400000 */
[----:B------:R-:W-:Y:S01]  /*3380*/  ISETP.GT.AND P2, PT, R6, 0x39, PT ;  /* 0x000000390600780c */ /* 0x000fe20003f44270 */
[----:B------:R-:W-:Y:S01]  /*3390*/  @P0 IMAD.MOV.U32 R6, RZ, RZ, R12 ;  /* 0x000000ffff060224 */ /* 0x000fe200078e000c */
[----:B------:R-:W-:Y:S01]  /*33a0*/  ISETP.GT.AND P3, PT, R3, RZ, P1 ;  /* 0x000000ff0300720c */ /* 0x000fe20000f64270 */
[----:B------:R-:W-:Y:S01]  /*33b0*/  FFMA R51, R51, R19, R14 ;  /* 0x0000001333337223 */ /* 0x000fe2000000000e */
[----:B--2---:R-:W-:Y:S01]  /*33c0*/  @P0 IMAD.MOV.U32 R7, RZ, RZ, R13 ;  /* 0x000000ffff070224 */ /* 0x004fe200078e000d */
[----:B------:R-:W-:Y:S04]  /*33d0*/  BSSY B1, `(.L_x_82) ;  /* 0x0000004000017945 */ /* 0x000fe80003800000 */
[----:B------:R2:W-:Y:S06]  /*33e0*/  @P0 STG.E desc[UR36][R6.64+0xc4], R51 ;  /* 0x0000c43306000986 */ /* 0x0005ec000c101924 */
[----:B------:R-:W-:Y:S05]  /*33f0*/  @!P3 BRA `(.L_x_83) ;  /* 0x000000000004b947 */ /* 0x000fea0003800000 */
[----:B------:R0:W5:Y:S02]  /*3400*/  LDG.E.LTC128B R25, desc[UR36][R4.64+0xe0] ;  /* 0x0000e02404197981 */ /* 0x000164000c1e1920 */
.L_x_83:
[----:B------:R-:W-:Y:S05]  /*3410*/  BSYNC B1 ;  /* 0x0000000000017941 */ /* 0x000fea0003800000 */
.L_x_82:
[----:B--2--5:R-:W-:Y:S01]  /*3420*/  FMUL R7, R25, R56 ;  /* 0x0000003819077220 */ /* 0x024fe20000400000 */
[----:B------:R-:W-:Y:S01]  /*3430*/  @P3 IMAD.MOV.U32 R6, RZ, RZ, R10 ;  /* 0x000000ffff063224 */ /* 0x000fe200078e000a */
[----:B------:R-:W-:Y:S01]  /*3440*/  ISETP.GT.AND P0, PT, R3, RZ, P2 ;  /* 0x000000ff0300720c */ /* 0x000fe20001704270 */
[----:B------:R-:W-:Y:S01]  /*3450*/  BSSY B1, `(.L_x_84) ;  /* 0x0000006000017945 */ /* 0x000fe20003800000 */
[----:B------:R-:W-:Y:S01]  /*3460*/  FFMA R15, R52, R19, R7 ;  /* 0x00000013340f7223 */ /* 0x000fe20000000007 */
[----:B------:R-:W-:-:S05]  /*3470*/  @P3 IMAD.MOV.U32 R7, RZ, RZ, R11 ;  /* 0x000000ffff073224 */ /* 0x000fca00078e000b */
[----:B------:R2:W-:Y:S05]  /*3480*/  @P3 STG.E desc[UR36][R6.64+0xe0], R15 ;  /* 0x0000e00f06003986 */ /* 0x0005ea000c101924 */
[----:B------:R-:W-:Y:S05]  /*3490*/  @!P0 BRA `(.L_x_85) ;  /* 0x0000000000048947 */ /* 0x000fea0003800000 */
[----:B------:R0:W5:Y:S02]  /*34a0*/  LDG.E.LTC128B R25, desc[UR36][R4.64+0xe4] ;  /* 0x0000e42404197981 */ /* 0x000164000c1e1920 */
.L_x_85:
[----:B------:R-:W-:Y:S05]  /*34b0*/  BSYNC B1 ;  /* 0x0000000000017941 */ /* 0x000fea0003800000 */
.L_x_84:
[----:B01--45:R-:W-:Y:S01]  /*34c0*/  FMUL R4, R25, R56 ;  /* 0x0000003819047220 */ /* 0x033fe20000400000 */
[----:B------:R-:W-:Y:S01]  /*34d0*/  ISETP.GT.AND P1, PT, R3, 0x8, P1 ;  /* 0x000000080300780c */ /* 0x000fe20000f24270 */
[----:B------:R-:W-:Y:S02]  /*34e0*/  BSSY B1, `(.L_x_86) ;  /* 0x0000005000017945 */ /* 0x000fe40003800000 */
[----:B------:R-:W-:-:S05]  /*34f0*/  FFMA R53, R53, R19, R4 ;  /* 0x0000001335357223 */ /* 0x000fca0000000004 */
[----:B------:R0:W-:Y:S05]  /*3500*/  @P0 STG.E desc[UR36][R10.64+0xe4], R53 ;  /* 0x0000e4350a000986 */ /* 0x0001ea000c101924 */
[----:B------:R-:W-:Y:S05]  /*3510*/  @!P1 BRA `(.L_x_87) ;  /* 0x0000000000049947 */ /* 0x000fea0003800000 */
[----:B------:R1:W5:Y:S02]  /*3520*/  LDG.E.LTC128B R25, desc[UR36][R8.64+0xe0] ;  /* 0x0000e02408197981 */ /* 0x000364000c1e1920 */
.L_x_87:
[----:B------:R-:W-:Y:S05]  /*3530*/  BSYNC B1 ;  /* 0x0000000000017941 */ /* 0x000fea0003800000 */
.L_x_86:
[----:B-----5:R-:W-:Y:S01]  /*3540*/  FMUL R5, R25, R56 ;  /* 0x0000003819057220 */ /* 0x020fe20000400000 */
[----:B------:R-:W-:Y:S01]  /*3550*/  @P1 IMAD.MOV.U32 R4, RZ, RZ, R12 ;  /* 0x000000ffff041224 */ /* 0x000fe200078e000c */
[----:B------:R-:W-:Y:S01]  /*3560*/  ISETP.GT.AND P2, PT, R3, 0x8, P2 ;  /* 0x000000080300780c */ /* 0x000fe20001744270 */
[----:B------:R-:W-:Y:S01]  /*3570*/  BSSY B1, `(.L_x_88) ;  /* 0x0000006000017945 */ /* 0x000fe20003800000 */
[----:B--2---:R-:W-:Y:S01]  /*3580*/  FFMA R7, R54, R19, R5 ;  /* 0x0000001336077223 */ /* 0x004fe20000000005 */
[----:B------:R-:W-:-:S05]  /*3590*/  @P1 IMAD.MOV.U32 R5, RZ, RZ, R13 ;  /* 0x000000ffff051224 */ /* 0x000fca00078e000d */
[----:B------:R2:W-:Y:S05]  /*35a0*/  @P1 STG.E desc[UR36][R4.64+0xe0], R7 ;  /* 0x0000e00704001986 */ /* 0x0005ea000c101924 */
[----:B------:R-:W-:Y:S05]  /*35b0*/  @!P2 BRA `(.L_x_89) ;  /* 0x000000000004a947 */ /* 0x000fea0003800000 */
[----:B------:R4:W5:Y:S02]  /*35c0*/  LDG.E.LTC128B R25, desc[UR36][R8.64+0xe4] ;  /* 0x0000e42408197981 */ /* 0x000964000c1e1920 */
.L_x_89:
[----:B------:R-:W-:Y:S05]  /*35d0*/  BSYNC B1 ;  /* 0x0000000000017941 */ /* 0x000fea0003800000 */
.L_x_88:
[----:B--2--5:R-:W-:-:S04]  /*35e0*/  FMUL R4, R25, R56 ;  /* 0x0000003819047220 */ /* 0x024fc80000400000 */
[----:B------:R-:W-:Y:S01]  /*35f0*/  FFMA R55, R55, R19, R4 ;  /* 0x0000001337377223 */ /* 0x000fe20000000004 */
[----:B------:R-:W-:Y:S06]  /*3600*/  @!P2 BRA `(.L_x_90) ;  /* 0x0000000400f0a947 */ /* 0x000fec0003800000 */
[----:B------:R2:W-:Y:S01]  /*3610*/  STG.E desc[UR36][R12.64+0xe4], R55 ;  /* 0x0000e4370c007986 */ /* 0x0005e2000c101924 */
[----:B------:R-:W-:Y:S05]  /*3620*/  BRA `(.L_x_90) ;  /* 0x0000000400e87947 */ /* 0x000fea0003800000 */
.L_x_29:
[----:B------:R-:W-:Y:S01]  /*3630*/  ISETP.GT.AND P0, PT, R6, 0x1, PT ;  /* 0x000000010600780c */ /* 0x000fe20003f04270 */
[----:B------:R-:W-:Y:S01]  /*3640*/  ULDC.64 UR4, c[0x0][0x5c0] ;  /* 0x0001700000047ab9 */ /* 0x000fe20000000a00 */
[-C--:B------:R-:W-:Y:S01]  /*3650*/  FMUL R7, R24, R19.reuse ;  /* 0x0000001318077220 */ /* 0x080fe20000400000 */
[C---:B------:R-:W-:Y:S01]  /*3660*/  LEA R4, P4, R70.reuse, UR4, 0x2 ;  /* 0x0000000446047c11 */ /* 0x040fe2000f8810ff */
[-C--:B------:R-:W-:Y:S01]  /*3670*/  FMUL R25, R25, R19.reuse ;  /* 0x0000001319197220 */ /* 0x080fe20000400000 */
[----:B------:R-:W-:Y:S01]  /*3680*/  ISETP.GT.AND P2, PT, R3, RZ, P0 ;  /* 0x000000ff0300720c */ /* 0x000fe20000744270 */
[-C--:B------:R-:W-:Y:S01]  /*3690*/  FMUL R27, R27, R19.reuse ;  /* 0x000000131b1b7220 */ /* 0x080fe20000400000 */
[----:B------:R-:W-:Y:S01]  /*36a0*/  LEA.HI.X R5, R70, UR5, R79, 0x2, P4 ;  /* 0x0000000546057c11 */ /* 0x000fe2000a0f144f */
[-C--:B------:R-:W-:Y:S01]  /*36b0*/  FMUL R11, R28, R19.reuse ;  /* 0x000000131c0b7220 */ /* 0x080fe20000400000 */
[----:B------:R-:W-:Y:S01]  /*36c0*/  ISETP.GT.AND P3, PT, R3, 0x8, P3 ;  /* 0x000000080300780c */ /* 0x000fe20001f64270 */
[-C--:B------:R-:W-:Y:S01]  /*36d0*/  FMUL R29, R29, R19.reuse ;  /* 0x000000131d1d7220 */ /* 0x080fe20000400000 */
[----:B------:R-:W-:Y:S01]  /*36e0*/  ISETP.GT.AND P0, PT, R3, 0x8, P0 ;  /* 0x000000080300780c */ /* 0x000fe20000704270 */
[----:B------:R0:W-:Y:S01]  /*36f0*/  @P1 STG.E desc[UR36][R4.64], R7 ;  /* 0x0000000704001986 */ /* 0x0001e2000c101924 */
[C---:B------:R-:W-:Y:S01]  /*3700*/  ISETP.GT.AND P5, PT, R6.reuse, 0x8, PT ;  /* 0x000000080600780c */ /* 0x040fe20003fa4270 */
[-C--:B------:R-:W-:Y:S01]  /*3710*/  FMUL R31, R31, R19.reuse ;  /* 0x000000131f1f7220 */ /* 0x080fe20000400000 */
[----:B------:R-:W-:Y:S01]  /*3720*/  SHF.L.U64.HI R9, R57, 0x2, R58 ;  /* 0x0000000239097819 */ /* 0x000fe2000001023a */
[-C--:B------:R-:W-:Y:S01]  /*3730*/  FMUL R33, R33, R19.reuse ;  /* 0x0000001321217220 */ /* 0x080fe20000400000 */
[----:B------:R-:W-:Y:S01]  /*3740*/  LEA R8, P1, R57, R4, 0x2 ;  /* 0x0000000439087211 */ /* 0x000fe200078210ff */
[----:B------:R-:W-:Y:S01]  /*3750*/  @P2 STG.E desc[UR36][R4.64+0x4], R25 ;  /* 0x0000041904002986 */ /* 0x000fe2000c101924 */
[----:B------:R-:W-:Y:S01]  /*3760*/  ISETP.GT.AND P4, PT, R6, 0x9, PT ;  /* 0x000000090600780c */ /* 0x000fe20003f84270 */
[-C--:B------:R-:W-:Y:S01]  /*3770*/  FMUL R35, R35, R19.reuse ;  /* 0x0000001323237220 */ /* 0x080fe20000400000 */
[----:B------:R-:W-:Y:S01]  /*3780*/  ISETP.GT.AND P2, PT, R3, RZ, P5 ;  /* 0x000000ff0300720c */ /* 0x000fe20002f44270 */
[----:B------:R-:W-:Y:S01]  /*3790*/  IMAD.X R9, R9, 0x1, R5, P1 ;  /* 0x0000000109097824 */ /* 0x000fe200008e0605 */
[C---:B------:R-:W-:Y:S01]  /*37a0*/  ISETP.GT.AND P1, PT, R3.reuse, RZ, P4 ;  /* 0x000000ff0300720c */ /* 0x040fe20002724270 */
[-C--:B0-----:R-:W-:Y:S01]  /*37b0*/  FMUL R7, R26, R19.reuse ;  /* 0x000000131a077220 */ /* 0x081fe20000400000 */
[----:B------:R-:W-:Y:S01]  /*37c0*/  ISETP.GT.AND P4, PT, R3, 0x8, P4 ;  /* 0x000000080300780c */ /* 0x000fe20002784270 */
[-C--:B------:R-:W-:Y:S01]  /*37d0*/  FMUL R37, R37, R19.reuse ;  /* 0x0000001325257220 */ /* 0x080fe20000400000 */
[-C--:B------:R-:W-:Y:S01]  /*37e0*/  FMUL R39, R39, R19.reuse ;  /* 0x0000001327277220 */ /* 0x080fe20000400000 */
[-C--:B------:R-:W-:Y:S01]  /*37f0*/  FMUL R41, R41, R19.reuse ;  /* 0x0000001329297220 */ /* 0x080fe20000400000 */
[----:B------:R0:W-:Y:S01]  /*3800*/  @P3 STG.E desc[UR36][R8.64], R7 ;  /* 0x0000000708003986 */ /* 0x0001e2000c101924 */
[C---:B------:R-:W-:Y:S01]  /*3810*/  ISETP.GT.AND P3, PT, R6.reuse, 0x11, PT ;  /* 0x000000110600780c */ /* 0x040fe20003f64270 */
[-C--:B------:R-:W-:Y:S01]  /*3820*/  FMUL R43, R43, R19.reuse ;  /* 0x000000132b2b7220 */ /* 0x080fe20000400000 */
[-C--:B------:R-:W-:Y:S01]  /*3830*/  FMUL R45, R45, R19.reuse ;  /* 0x000000132d2d7220 */ /* 0x080fe20000400000 */
[----:B------:R-:W-:Y:S01]  /*3840*/  @P0 STG.E desc[UR36][R8.64+0x4], R27 ;  /* 0x0000041b08000986 */ /* 0x000fe2000c101924 */
[----:B------:R-:W-:Y:S01]  /*3850*/  ISETP.GT.AND P0, PT, R3, 0x8, P5 ;  /* 0x000000080300780c */ /* 0x000fe20002f04270 */
[-C--:B------:R-:W-:Y:S01]  /*3860*/  FMUL R47, R47, R19.reuse ;  /* 0x000000132f2f7220 */ /* 0x080fe20000400000 */
[----:B------:R-:W-:Y:S01]  /*3870*/  ISETP.GT.AND P5, PT, R6, 0x10, PT ;  /* 0x000000100600780c */ /* 0x000fe20003fa4270 */
[----:B------:R1:W-:Y:S01]  /*3880*/  @P2 STG.E desc[UR36][R4.64+0x20], R11 ;  /* 0x0000200b04002986 */ /* 0x0003e2000c101924 */
[-C--:B------:R-:W-:Y:S01]  /*3890*/  FMUL R49, R49, R19.reuse ;  /* 0x0000001331317220 */ /* 0x080fe20000400000 */
[-C--:B------:R-:W-:Y:S01]  /*38a0*/  FMUL R51, R51, R19.reuse ;  /* 0x0000001333337220 */ /* 0x080fe20000400000 */
[C---:B------:R-:W-:Y:S01]  /*38b0*/  ISETP.GT.AND P2, PT, R3.reuse, RZ, P5 ;  /* 0x000000ff0300720c */ /* 0x040fe20002f44270 */
[----:B------:R-:W-:Y:S01]  /*38c0*/  @P1 STG.E desc[UR36][R4.64+0x24], R29 ;  /* 0x0000241d04001986 */ /* 0x000fe2000c101924 */
[-C--:B0-----:R-:W-:Y:S01]  /*38d0*/  FMUL R7, R30, R19.reuse ;  /* 0x000000131e077220 */ /* 0x081fe20000400000 */
[----:B------:R-:W-:Y:S01]  /*38e0*/  ISETP.GT.AND P1, PT, R3, RZ, P3 ;  /* 0x000000ff0300720c */ /* 0x000fe20001f24270 */
[-C--:B------:R-:W-:Y:S01]  /*38f0*/  FMUL R53, R53, R19.reuse ;  /* 0x0000001335357220 */ /* 0x080fe20000400000 */
[C---:B------:R-:W-:Y:S01]  /*3900*/  ISETP.GT.AND P3, PT, R3.reuse, 0x8, P3 ;  /* 0x000000080300780c */ /* 0x040fe20001f64270 */
[-C--:B------:R-:W-:Y:S01]  /*3910*/  FMUL R13, R54, R19.reuse ;  /* 0x00000013360d7220 */ /* 0x080fe20000400000 */
[----:B------:R0:W-:Y:S01]  /*3920*/  @P0 STG.E desc[UR36][R8.64+0x20], R7 ;  /* 0x0000200708000986 */ /* 0x0001e2000c101924 */
[----:B------:R-:W-:Y:S01]  /*3930*/  ISETP.GT.AND P0, PT, R3, 0x8, P5 ;  /* 0x000000080300780c */ /* 0x000fe20002f04270 */
[-C--:B-1----:R-:W-:Y:S01]  /*3940*/  FMUL R11, R32, R19.reuse ;  /* 0x00000013200b7220 */ /* 0x082fe20000400000 */
[C---:B------:R-:W-:Y:S01]  /*3950*/  ISETP.GT.AND P5, PT, R6.reuse, 0x18, PT ;  /* 0x000000180600780c */ /* 0x040fe20003fa4270 */
[----:B------:R-:W-:Y:S01]  /*3960*/  @P4 STG.E desc[UR36][R8.64+0x24], R31 ;  /* 0x0000241f08004986 */ /* 0x000fe2000c101924 */
[----:B------:R-:W-:Y:S01]  /*3970*/  ISETP.GT.AND P4, PT, R6, 0x19, PT ;  /* 0x000000190600780c */ /* 0x000fe20003f84270 */
[----:B------:R-:W-:-:S02]  /*3980*/  FMUL R55, R55, R19 ;  /* 0x0000001337377220 */ /* 0x000fc40000400000 */
[----:B------:R1:W-:Y:S01]  /*3990*/  @P2 STG.E desc[UR36][R4.64+0x40], R11 ;  /* 0x0000400b04002986 */ /* 0x0003e2000c101924 */
[----:B------:R-:W-:-:S03]  /*39a0*/  ISETP.GT.AND P2, PT, R3, RZ, P5 ;  /* 0x000000ff0300720c */ /* 0x000fc60002f44270 */
[----:B------:R-:W-:Y:S01]  /*39b0*/  @P1 STG.E desc[UR36][R4.64+0x44], R33 ;  /* 0x0000442104001986 */ /* 0x000fe2000c101924 */
[C---:B------:R-:W-:Y:S01]  /*39c0*/  ISETP.GT.AND P1, PT, R3.reuse, RZ, P4 ;  /* 0x000000ff0300720c */ /* 0x040fe20002724270 */
[----:B0-----:R-:W-:Y:S01]  /*39d0*/  FMUL R7, R34, R19 ;  /* 0x0000001322077220 */ /* 0x001fe20000400000 */
[----:B------:R-:W-:-:S04]  /*39e0*/  ISETP.GT.AND P4, PT, R3, 0x8, P4 ;  /* 0x000000080300780c */ /* 0x000fc80002784270 */
[----:B------:R0:W-:Y:S01]  /*39f0*/  @P0 STG.E desc[UR36][R8.64+0x40], R7 ;  /* 0x0000400708000986 */ /* 0x0001e2000c101924 */
[----:B-1----:R-:W-:Y:S01]  /*3a00*/  FMUL R11, R36, R19 ;  /* 0x00000013240b7220 */ /* 0x002fe20000400000 */
[----:B------:R-:W-:Y:S02]  /*3a10*/  ISETP.GT.AND P0, PT, R3, 0x8, P5 ;  /* 0x000000080300780c */ /* 0x000fe40002f04270 */
[----:B------:R-:W-:Y:S01]  /*3a20*/  @P3 STG.E desc[UR36][R8.64+0x44], R35 ;  /* 0x0000442308003986 */ /* 0x000fe2000c101924 */
[----:B------:R-:W-:-:S03]  /*3a30*/  ISETP.GT.AND P5, PT, R6, 0x20, PT ;  /* 0x000000200600780c */ /* 0x000fc60003fa4270 */
[----:B------:R1:W-:Y:S01]  /*3a40*/  @P2 STG.E desc[UR36][R4.64+0x60], R11 ;  /* 0x0000600b04002986 */ /* 0x0003e2000c101924 */
[----:B------:R-:W-:Y:S02]  /*3a50*/  ISETP.GT.AND P2, PT, R6, 0x21, PT ;  /* 0x000000210600780c */ /* 0x000fe40003f44270 */
[C---:B------:R-:W-:Y:S01]  /*3a60*/  ISETP.GT.AND P3, PT, R3.reuse, RZ, P5 ;  /* 0x000000ff0300720c */ /* 0x040fe20002f64270 */
[----:B------:R-:W-:Y:S01]  /*3a70*/  @P1 STG.E desc[UR36][R4.64+0x64], R37 ;  /* 0x0000642504001986 */ /* 0x000fe2000c101924 */
[C---:B------:R-:W-:Y:S01]  /*3a80*/  ISETP.GT.AND P1, PT, R3.reuse, RZ, P2 ;  /* 0x000000ff0300720c */ /* 0x040fe20001724270 */
[----:B0-----:R-:W-:Y:S01]  /*3a90*/  FMUL R7, R38, R19 ;  /* 0x0000001326077220 */ /* 0x001fe20000400000 */
[----:B------:R-:W-:-:S04]  /*3aa0*/  ISETP.GT.AND P2, PT, R3, 0x8, P2 ;  /* 0x000000080300780c */ /* 0x000fc80001744270 */
[----:B------:R0:W-:Y:S01]  /*3ab0*/  @P0 STG.E desc[UR36][R8.64+0x60], R7 ;  /* 0x0000600708000986 */ /* 0x0001e2000c101924 */
[----:B-1----:R-:W-:Y:S01]  /*3ac0*/  FMUL R11, R40, R19 ;  /* 0x00000013280b7220 */ /* 0x002fe20000400000 */
[----:B------:R-:W-:Y:S02]  /*3ad0*/  ISETP.GT.AND P0, PT, R3, 0x8, P5 ;  /* 0x000000080300780c */ /* 0x000fe40002f04270 */
[----:B------:R-:W-:Y:S04]  /*3ae0*/  @P4 STG.E desc[UR36][R8.64+0x64], R39 ;  /* 0x0000642708004986 */ /* 0x000fe8000c101924 */
[----:B------:R1:W-:Y:S01]  /*3af0*/  @P3 STG.E desc[UR36][R4.64+0x80], R11 ;  /* 0x0000800b04003986 */ /* 0x0003e2000c101924 */
[----:B------:R-:W-:-:S03]  /*3b00*/  ISETP.GT.AND P3, PT, R6, 0x28, PT ;  /* 0x000000280600780c */ /* 0x000fc60003f64270 */
[----:B------:R-:W-:Y:S01]  /*3b10*/  @P1 STG.E desc[UR36][R4.64+0x84], R41 ;  /* 0x0000842904001986 */ /* 0x000fe2000c101924 */
[----:B------:R-:W-:Y:S01]  /*3b20*/  ISETP.GT.AND P1, PT, R6, 0x29, PT ;  /* 0x000000290600780c */ /* 0x000fe20003f24270 */
[-C--:B0-----:R-:W-:Y:S01]  /*3b30*/  FMUL R7, R42, R19.reuse ;  /* 0x000000132a077220 */ /* 0x081fe20000400000 */
[C---:B------:R-:W-:Y:S02]  /*3b40*/  ISETP.GT.AND P5, PT, R3.reuse, RZ, P3 ;  /* 0x000000ff0300720c */ /* 0x040fe40001fa4270 */
[C---:B------:R-:W-:Y:S02]  /*3b50*/  ISETP.GT.AND P4, PT, R3.reuse, RZ, P1 ;  /* 0x000000ff0300720c */ /* 0x040fe40000f84270 */
[----:B------:R0:W-:Y:S01]  /*3b60*/  @P0 STG.E desc[UR36][R8.64+0x80], R7 ;  /* 0x0000800708000986 */ /* 0x0001e2000c101924 */
[----:B-1----:R-:W-:Y:S01]  /*3b70*/  FMUL R11, R44, R19 ;  /* 0x000000132c0b7220 */ /* 0x002fe20000400000 */
[----:B------:R-:W-:Y:S02]  /*3b80*/  ISETP.GT.AND P3, PT, R3, 0x8, P3 ;  /* 0x000000080300780c */ /* 0x000fe40001f64270 */
[----:B------:R-:W-:Y:S01]  /*3b90*/  @P2 STG.E desc[UR36][R8.64+0x84], R43 ;  /* 0x0000842b08002986 */ /* 0x000fe2000c101924 */
[----:B------:R-:W-:-:S02]  /*3ba0*/  ISETP.GT.AND P0, PT, R6, 0x30, PT ;  /* 0x000000300600780c */ /* 0x000fc40003f04270 */
[C---:B------:R-:W-:Y:S02]  /*3bb0*/  ISETP.GT.AND P1, PT, R3.reuse, 0x8, P1 ;  /* 0x000000080300780c */ /* 0x040fe40000f24270 */
[----:B------:R-:W-:Y:S01]  /*3bc0*/  ISETP.GT.AND P2, PT, R6, 0x31, PT ;  /* 0x000000310600780c */ /* 0x000fe20003f44270 */
[----:B------:R1:W-:Y:S01]  /*3bd0*/  @P5 STG.E desc[UR36][R4.64+0xa0], R11 ;  /* 0x0000a00b04005986 */ /* 0x0003e2000c101924 */
[C---:B------:R-:W-:Y:S01]  /*3be0*/  ISETP.GT.AND P5, PT, R3.reuse, RZ, P0 ;  /* 0x000000ff0300720c */ /* 0x040fe200007a4270 */
[-C--:B0-----:R-:W-:Y:S01]  /*3bf0*/  FMUL R7, R46, R19.reuse ;  /* 0x000000132e077220 */ /* 0x081fe20000400000 */
[C---:B------:R-:W-:Y:S01]  /*3c00*/  ISETP.GT.AND P0, PT, R3.reuse, 0x8, P0 ;  /* 0x000000080300780c */ /* 0x040fe20000704270 */
[----:B------:R-:W-:Y:S01]  /*3c10*/  @P4 STG.E desc[UR36][R4.64+0xa4], R45 ;  /* 0x0000a42d04004986 */ /* 0x000fe2000c101924 */
[C---:B------:R-:W-:Y:S02]  /*3c20*/  ISETP.GT.AND P4, PT, R3.reuse, RZ, P2 ;  /* 0x000000ff0300720c */ /* 0x040fe40001784270 */
[----:B------:R-:W-:Y:S01]  /*3c30*/  ISETP.GT.AND P2, PT, R3, 0x8, P2 ;  /* 0x000000080300780c */ /* 0x000fe20001744270 */
[----:B------:R0:W-:Y:S01]  /*3c40*/  @P3 STG.E desc[UR36][R8.64+0xa0], R7 ;  /* 0x0000a00708003986 */ /* 0x0001e2000c101924 */
[----:B------:R-:W-:Y:S01]  /*3c50*/  ISETP.GT.AND P3, PT, R6, 0x39, PT ;  /* 0x000000390600780c */ /* 0x000fe20003f64270 */
[----:B-1----:R-:W-:-:S02]  /*3c60*/  FMUL R11, R48, R19 ;  /* 0x00000013300b7220 */ /* 0x002fc40000400000 */
[----:B------:R-:W-:Y:S01]  /*3c70*/  @P1 STG.E desc[UR36][R8.64+0xa4], R47 ;  /* 0x0000a42f08001986 */ /* 0x000fe2000c101924 */
[----:B------:R-:W-:-:S03]  /*3c80*/  ISETP.GT.AND P1, PT, R6, 0x38, PT ;  /* 0x000000380600780c */ /* 0x000fc60003f24270 */
[----:B------:R-:W-:Y:S01]  /*3c90*/  @P0 IMAD.MOV.U32 R6, RZ, RZ, R8 ;  /* 0x000000ffff060224 */ /* 0x000fe200078e0008 */
[----:B------:R1:W-:Y:S01]  /*3ca0*/  @P5 STG.E desc[UR36][R4.64+0xc0], R11 ;  /* 0x0000c00b04005986 */ /* 0x0003e2000c101924 */
[C---:B------:R-:W-:Y:S02]  /*3cb0*/  ISETP.GT.AND P5, PT, R3.reuse, RZ, P3 ;  /* 0x000000ff0300720c */ /* 0x040fe40001fa4270 */
[C---:B------:R-:W-:Y:S01]  /*3cc0*/  ISETP.GT.AND P3, PT, R3.reuse, 0x8, P3 ;  /* 0x000000080300780c */ /* 0x040fe20001f64270 */
[----:B------:R-:W-:Y:S01]  /*3cd0*/  @P4 STG.E desc[UR36][R4.64+0xc4], R49 ;  /* 0x0000c43104004986 */ /* 0x000fe2000c101924 */
[C---:B------:R-:W-:Y:S01]  /*3ce0*/  ISETP.GT.AND P4, PT, R3.reuse, RZ, P1 ;  /* 0x000000ff0300720c */ /* 0x040fe20000f84270 */
[----:B0-----:R-:W-:Y:S01]  /*3cf0*/  @P0 IMAD.MOV.U32 R7, RZ, RZ, R9 ;  /* 0x000000ffff070224 */ /* 0x001fe200078e0009 */
[----:B------:R-:W-:Y:S01]  /*3d00*/  ISETP.GT.AND P1, PT, R3, 0x8, P1 ;  /* 0x000000080300780c */ /* 0x000fe20000f24270 */
[-C--:B------:R-:W-:Y:S01]  /*3d10*/  FMUL R3, R50, R19.reuse ;  /* 0x0000001332037220 */ /* 0x080fe20000400000 */
[----:B-1----:R-:W-:-:S04]  /*3d20*/  FMUL R11, R52, R19 ;  /* 0x00000013340b7220 */ /* 0x002fc80000400000 */
[----:B------:R0:W-:Y:S02]  /*3d30*/  @P0 STG.E desc[UR36][R6.64+0xc0], R3 ;  /* 0x0000c00306000986 */ /* 0x0001e4000c101924 */
[----:B0-----:R-:W-:Y:S02]  /*3d40*/  @P2 IMAD.MOV.U32 R6, RZ, RZ, R8 ;  /* 0x000000ffff062224 */ /* 0x001fe400078e0008 */
[----:B------:R-:W-:-:S05]  /*3d50*/  @P2 IMAD.MOV.U32 R7, RZ, RZ, R9 ;  /* 0x000000ffff072224 */ /* 0x000fca00078e0009 */
[----:B------:R-:W-:Y:S04]  /*3d60*/  @P2 STG.E desc[UR36][R6.64+0xc4], R51 ;  /* 0x0000c43306002986 */ /* 0x000fe8000c101924 */
[----:B------:R-:W-:Y:S04]  /*3d70*/  @P4 STG.E desc[UR36][R4.64+0xe0], R11 ;  /* 0x0000e00b04004986 */ /* 0x000fe8000c101924 */
[----:B------:R0:W-:Y:S02]  /*3d80*/  @P5 STG.E desc[UR36][R4.64+0xe4], R53 ;  /* 0x0000e43504005986 */ /* 0x0001e4000c101924 */
[----:B0-----:R-:W-:-:S02]  /*3d90*/  @P1 IMAD.MOV.U32 R4, RZ, RZ, R8 ;  /* 0x000000ffff041224 */ /* 0x001fc400078e0008 */
[----:B------:R-:W-:-:S05]  /*3da0*/  @P1 IMAD.MOV.U32 R5, RZ, RZ, R9 ;  /* 0x000000ffff051224 */ /* 0x000fca00078e0009 */
[----:B------:R0:W-:Y:S04]  /*3db0*/  @P1 STG.E desc[UR36][R4.64+0xe0], R13 ;  /* 0x0000e00d04001986 */ /* 0x0001e8000c101924 */
[----:B------:R0:W-:Y:S02]  /*3dc0*/  @P3 STG.E desc[UR36][R8.64+0xe4], R55 ;  /* 0x0000e43708003986 */ /* 0x0001e4000c101924 */
.L_x_90:
[----:B------:R-:W-:Y:S05]  /*3dd0*/  BSYNC B0 ;  /* 0x0000000000007941 */ /* 0x000fea0003800000 */
.L_x_28:
[----:B------:R-:W-:Y:S01]  /*3de0*/  IADD3 R16, P0, R16, UR38, RZ ;  /* 0x0000002610107c10 */ /* 0x000fe2000ff1e0ff */
[----:B------:R-:W-:Y:S01]  /*3df0*/  ULDC.64 UR4, c[0x0][0x650] ;  /* 0x0001940000047ab9 */ /* 0x000fe20000000a00 */
[----:B------:R-:W-:Y:S01]  /*3e00*/  PRMT R3, RZ, 0x7610, R3 ;  /* 0x00007610ff037816 */ /* 0x000fe20000000003 */
[----:B------:R-:W-:Y:S01]  /*3e10*/  IMAD.MOV.U32 R68, RZ, RZ, -0x1 ;  /* 0xffffffffff447424 */ /* 0x000fe200078e00ff */
[----:B------:R-:W-:Y:S01]  /*3e20*/  IADD3.X R17, R17, UR41, RZ, P0, !PT ;  /* 0x0000002911117c10 */ /* 0x000fe200087fe4ff */
[----:B------:R-:W-:Y:S01]  /*3e30*/  IMAD.MOV.U32 R67, RZ, RZ, -0x1 ;  /* 0xffffffffff437424 */ /* 0x000fe200078e00ff */
[----:B------:R-:W-:-:S04]  /*3e40*/  ISETP.GE.U32.AND P0, PT, R16, UR4, PT ;  /* 0x0000000410007c0c */ /* 0x000fc8000bf06070 */
[----:B------:R-:W-:-:S13]  /*3e50*/  ISETP.GE.U32.AND.EX P0, PT, R17, UR5, PT, P0 ;  /* 0x0000000511007c0c */ /* 0x000fda000bf06100 */
[----:B------:R-:W-:Y:S05]  /*3e60*/  @P0 BRA `(.L_x_91) ;  /* 0x00000004004c0947 */ /* 0x000fea0003800000 */
[----:B0-----:R-:W0:Y:S01]  /*3e70*/  LDC.64 R10, c[0x0][0x628] ;  /* 0x00018a00ff0a7b82 */ /* 0x001e220000000a00 */
[----:B--23--:R-:W2:Y:S01]  /*3e80*/  S2R R12, SR_CTAID.X ;  /* 0x00000000000c7919 */ /* 0x00cea20000002500 */
[----:B-1--4-:R-:W-:Y:S02]  /*3e90*/  IMAD.MOV.U32 R8, RZ, RZ, R16 ;  /* 0x000000ffff087224 */ /* 0x012fe400078e0010 */
[----:B------:R-:W-:Y:S01]  /*3ea0*/  IMAD.MOV.U32 R9, RZ, RZ, R17 ;  /* 0x000000ffff097224 */ /* 0x000fe200078e0011 */
[----:B------:R-:W1:Y:S03]  /*3eb0*/  S2R R20, SR_CTAID.Y ;  /* 0x0000000000147919 */ /* 0x000e660000002600 */
[----:B------:R-:W3:Y:S08]  /*3ec0*/  LDC R0, c[0x0][0x630] ;  /* 0x00018c00ff007b82 */ /* 0x000ef00000000800 */
[----:B------:R-:W4:Y:S01]  /*3ed0*/  LDC.64 R14, c[0x0][0x620] ;  /* 0x00018800ff0e7b82 */ /* 0x000f220000000a00 */
[----:B0-----:R-:W-:-:S04]  /*3ee0*/  ISETP.NE.U32.AND P0, PT, R10, RZ, PT ;  /* 0x000000ff0a00720c */ /* 0x001fc80003f05070 */
[----:B------:R-:W-:-:S13]  /*3ef0*/  ISETP.NE.AND.EX P0, PT, R11, RZ, PT, P0 ;  /* 0x000000ff0b00720c */ /* 0x000fda0003f05300 */
[----:B-1234-:R-:W-:Y:S05]  /*3f00*/  @!P0 BRA `(.L_x_92) ;  /* 0x0000000000288947 */ /* 0x01efea0003800000 */
        /* <DEDUP_REMOVED lines=10> */
.L_x_92:
[-CC-:B------:R-:W-:Y:S01]  /*3fb0*/  SHF.R.U64 R67, R8, R0.reuse, R9.reuse ;  /* 0x0000000008437219 */ /* 0x180fe20000001209 */
[----:B------:R-:W0:Y:S01]  /*3fc0*/  LDC.64 R26, c[0x0][0x640] ;  /* 0x00019000ff1a7b82 */ /* 0x000e220000000a00 */
[----:B------:R-:W-:Y:S01]  /*3fd0*/  SHF.R.U32.HI R0, RZ, R0, R9 ;  /* 0x00000000ff007219 */ /* 0x000fe20000011609 */
[----:B------:R-:W-:Y:S01]  /*3fe0*/  ULDC UR4, c[0x0][0x150] ;  /* 0x0000540000047ab9 */ /* 0x000fe20000000800 */
[----:B------:R-:W-:Y:S02]  /*3ff0*/  IADD3 R3, P0, RZ, -R67, RZ ;  /* 0x80000043ff037210 */ /* 0x000fe40007f1e0ff */
[----:B------:R-:W-:-:S03]  /*4000*/  I2FP.F32.U32 R7, R12 ;  /* 0x0000000c00077245 */ /* 0x000fc60000201000 */
[----:B------:R-:W1:Y:S01]  /*4010*/  LDC R6, c[0x0][0x618] ;  /* 0x00018600ff067b82 */ /* 0x000e620000000800 */
[----:B------:R-:W-:Y:S02]  /*4020*/  IMAD.X R5, RZ, RZ, ~R0, P0 ;  /* 0x000000ffff057224 */ /* 0x000fe400000e0e00 */
[----:B------:R-:W-:Y:S01]  /*4030*/  FMUL R7, R7, UR4 ;  /* 0x0000000407077c20 */ /* 0x000fe20008400000 */
[----:B------:R-:W-:Y:S01]  /*4040*/  ULDC UR4, c[0x0][0x154] ;  /* 0x0000550000047ab9 */ /* 0x000fe20000000800 */
[-C--:B------:R-:W-:Y:S02]  /*4050*/  IMAD R0, R5, R14.reuse, RZ ;  /* 0x0000000e05007224 */ /* 0x080fe400078e02ff */
[C---:B------:R-:W-:Y:S01]  /*4060*/  IMAD.WIDE.U32 R4, R3.reuse, R14, R16 ;  /* 0x0000000e03047225 */ /* 0x040fe200078e0010 */
[----:B------:R-:W2:Y:S01]  /*4070*/  LDC R8, c[0x0][0x608] ;  /* 0x00018200ff087b82 */ /* 0x000ea20000000800 */
[----:B------:R-:W3:Y:S02]  /*4080*/  F2I.U32.TRUNC.NTZ R7, R7 ;  /* 0x0000000700077305 */ /* 0x000ee4000020f000 */
[----:B------:R-:W-:Y:S01]  /*4090*/  IMAD R3, R3, R15, R0 ;  /* 0x0000000f03037224 */ /* 0x000fe200078e0200 */
[----:B------:R-:W-:-:S03]  /*40a0*/  I2FP.F32.U32 R0, R20 ;  /* 0x0000001400007245 */ /* 0x000fc60000201000 */
[----:B------:R-:W-:Y:S01]  /*40b0*/  IMAD.IADD R3, R5, 0x1, R3 ;  /* 0x0000000105037824 */ /* 0x000fe200078e0203 */
[----:B------:R-:W4:Y:S01]  /*40c0*/  LDC R11, c[0x0][0x658] ;  /* 0x00019600ff0b7b82 */ /* 0x000f220000000800 */
[----:B0-----:R-:W-:-:S04]  /*40d0*/  ISETP.NE.U32.AND P0, PT, R26, RZ, PT ;  /* 0x000000ff1a00720c */ /* 0x001fc80003f05070 */
[----:B------:R-:W-:-:S03]  /*40e0*/  ISETP.NE.AND.EX P0, PT, R27, RZ, PT, P0 ;  /* 0x000000ff1b00720c */ /* 0x000fc60003f05300 */
[----:B------:R-:W0:Y:S01]  /*40f0*/  LDC R9, c[0x0][0x144] ;  /* 0x00005100ff097b82 */ /* 0x000e220000000800 */
[-C--:B-1----:R-:W-:Y:S01]  /*4100*/  SHF.R.U64 R10, R4, R6.reuse, R3 ;  /* 0x00000006040a7219 */ /* 0x082fe20000001203 */
[----:B---3--:R-:W-:Y:S01]  /*4110*/  IMAD.MOV R7, RZ, RZ, -R7 ;  /* 0x000000ffff077224 */ /* 0x008fe200078e0a07 */
[----:B------:R-:W-:Y:S01]  /*4120*/  SHF.R.U32.HI R3, RZ, R6, R3 ;  /* 0x00000006ff037219 */ /* 0x000fe20000011603 */
[----:B------:R-:W-:-:S04]  /*4130*/  FMUL R6, R0, UR4 ;  /* 0x0000000400067c20 */ /* 0x000fc80008400000 */
[----:B------:R-:W1:Y:S01]  /*4140*/  LDC R21, c[0x0][0x148] ;  /* 0x00005200ff157b82 */ /* 0x000e620000000800 */
[----:B------:R3:W0:Y:S01]  /*4150*/  F2I.U32.TRUNC.NTZ R14, R6 ;  /* 0x00000006000e7305 */ /* 0x000622000020f000 */
[-CC-:B--2---:R-:W-:Y:S02]  /*4160*/  SHF.R.U64 R13, R10, R8.reuse, R3.reuse ;  /* 0x000000080a0d7219 */ /* 0x184fe40000001203 */
[----:B------:R-:W-:-:S04]  /*4170*/  SHF.R.U32.HI R0, RZ, R8, R3 ;  /* 0x00000008ff007219 */ /* 0x000fc80000011603 */
[----:B------:R-:W2:Y:S01]  /*4180*/  LDC R24, c[0x0][0x648] ;  /* 0x00019200ff187b82 */ /* 0x000ea20000000800 */
[-CC-:B----4-:R-:W-:Y:S02]  /*4190*/  SHF.R.U64 R15, R13, R11.reuse, R0.reuse ;  /* 0x0000000b0d0f7219 */ /* 0x190fe40000001200 */
[----:B------:R-:W-:-:S03]  /*41a0*/  SHF.R.U32.HI R5, RZ, R11, R0 ;  /* 0x0000000bff057219 */ /* 0x000fc60000011600 */
[----:B------:R-:W-:Y:S02]  /*41b0*/  IMAD.MOV.U32 R4, RZ, RZ, R15 ;  /* 0x000000ffff047224 */ /* 0x000fe400078e000f */
[----:B------:R-:W4:Y:S01]  /*41c0*/  LDC R28, c[0x0][0x638] ;  /* 0x00018e00ff1c7b82 */ /* 0x000f220000000800 */
[----:B0-----:R-:W-:-:S07]  /*41d0*/  IMAD R25, R9, R7, R12 ;  /* 0x0000000709197224 */ /* 0x001fce00078e020c */
[----:B------:R-:W0:Y:S08]  /*41e0*/  LDC R29, c[0x0][0x610] ;  /* 0x00018400ff1d7b82 */ /* 0x000e300000000800 */
[----:B------:R-:W0:Y:S01]  /*41f0*/  LDC R30, c[0x0][0x600] ;  /* 0x00018000ff1e7b82 */ /* 0x000e220000000800 */
[----:B-123--:R-:W-:Y:S05]  /*4200*/  @!P0 BRA `(.L_x_93) ;  /* 0x0000000000288947 */ /* 0x00efea0003800000 */
        /* <DEDUP_REMOVED lines=10> */
.L_x_93:
[----:B------:R-:W-:Y:S01]  /*42b0*/  ISETP.NE.AND P0, PT, R2, 0x1, PT ;  /* 0x000000010200780c */ /* 0x000fe20003f05270 */
[----:B------:R-:W-:Y:S01]  /*42c0*/  IMAD.MOV R14, RZ, RZ, -R14 ;  /* 0x000000ffff0e7224 */ /* 0x000fe200078e0a0e */
[----:B------:R-:W-:Y:S02]  /*42d0*/  SHF.R.U64 R3, R4, R24, R5 ;  /* 0x0000001804037219 */ /* 0x000fe40000001205 */
[----:B------:R-:W-:Y:S02]  /*42e0*/  LOP3.LUT R0, R13, R64, RZ, 0xc0, !PT ;  /* 0x000000400d007212 */ /* 0x000fe400078ec0ff */
[----:B------:R-:W-:Y:S01]  /*42f0*/  LOP3.LUT R10, R10, R63, RZ, 0xc0, !PT ;  /* 0x0000003f0a0a7212 */ /* 0x000fe200078ec0ff */
[----:B------:R-:W-:Y:S02]  /*4300*/  IMAD.MOV R4, RZ, RZ, -R3 ;  /* 0x000000ffff047224 */ /* 0x000fe400078e0a03 */
[----:B------:R-:W-:Y:S02]  /*4310*/  IMAD R0, R59, R3, R0 ;  /* 0x000000033b007224 */ /* 0x000fe400078e0200 */
[----:B----4-:R-:W-:-:S02]  /*4320*/  IMAD R3, R4, R28, R15 ;  /* 0x0000001c04037224 */ /* 0x010fc400078e020f */
[----:B------:R-:W-:Y:S02]  /*4330*/  @P0 IMAD R25, R21, R14, R20 ;  /* 0x0000000e15190224 */ /* 0x000fe400078e0214 */
[----:B0-----:R-:W-:Y:S02]  /*4340*/  IMAD R5, R3, R30, R10 ;  /* 0x0000001e03057224 */ /* 0x001fe400078e020a */
[----:B------:R-:W-:Y:S02]  /*4350*/  IMAD R0, R0, R29, R25 ;  /* 0x0000001d00007224 */ /* 0x000fe400078e0219 */
[----:B------:R-:W-:-:S03]  /*4360*/  IMAD.MOV.U32 R4, RZ, RZ, 0x1 ;  /* 0x00000001ff047424 */ /* 0x000fc600078e00ff */
[----:B------:R-:W-:Y:S02]  /*4370*/  SEL R68, R5, R0, !P0 ;  /* 0x0000000005447207 */ /* 0x000fe40004000000 */
[----:B------:R-:W-:Y:S02]  /*4380*/  PRMT R3, R4, 0x7610, R3 ;  /* 0x0000761004037816 */ /* 0x000fe40000000003 */
[----:B------:R-:W-:-:S07]  /*4390*/  SEL R0, R0, R5, !P0 ;  /* 0x0000000500007207 */ /* 0x000fce0004000000 */
.L_x_91:
[----:B------:R-:W-:Y:S01]  /*43a0*/  LOP3.LUT P0, RZ, R3, 0xff, RZ, 0xc0, !PT ;  /* 0x000000ff03ff7812 */ /* 0x000fe2000780c0ff */
[----:B------:R-:W-:Y:S01]  /*43b0*/  UIMAD.WIDE.U32 UR4, UR42, -0x55555555, URZ ;  /* 0xaaaaaaab2a0478a5 */ /* 0x000fe2000f8e003f */
[----:B------:R-:W-:-:S03]  /*43c0*/  IMAD.MOV.U32 R69, RZ, RZ, R0 ;  /* 0x000000ffff457224 */ /* 0x000fc600078e0000 */
[----:B------:R-:W-:-:S04]  /*43d0*/  USHF.R.U32.HI UR4, URZ, 0x2, UR5 ;  /* 0x000000023f047899 */ /* 0x000fc80008011605 */
[----:B------:R-:W-:-:S04]  /*43e0*/  UIMAD UR42, UR4, -0x6, UR42 ;  /* 0xfffffffa042a78a4 */ /* 0x000fc8000f8e022a */
[----:B------:R-:W-:Y:S08]  /*43f0*/  @P0 BRA `(.L_x_94) ;  /* 0xffffffcc00800947 */ /* 0x000ff0000383ffff */
[----:B------:R-:W-:Y:S05]  /*4400*/  EXIT ;  /* 0x000000000000794d */ /* 0x000fea0003800000 */
.L_x_3:
        /* <DEDUP_REMOVED lines=26> */
.L_x_96:
[--C-:B------:R-:W-:Y:S01]  /*45b0*/  SHF.R.U64 R14, R12, R20, R13.reuse ;  /* 0x000000140c0e7219 */ /* 0x100fe2000000120d */
[----:B------:R-:W0:Y:S01]  /*45c0*/  LDC R24, c[0x0][0x618] ;  /* 0x00018600ff187b82 */ /* 0x000e220000000800 */
[----:B------:R-:W-:Y:S01]  /*45d0*/  I2FP.F32.U32 R8, R6 ;  /* 0x0000000600087245 */ /* 0x000fe20000201000 */
[----:B------:R-:W-:Y:S01]  /*45e0*/  ULDC UR4, c[0x0][0x150] ;  /* 0x0000540000047ab9 */ /* 0x000fe20000000800 */
[----:B------:R-:W-:Y:S02]  /*45f0*/  SHF.R.U32.HI R7, RZ, R20, R13 ;  /* 0x00000014ff077219 */ /* 0x000fe4000001160d */
[----:B------:R-:W-:Y:S01]  /*4600*/  IADD3 R11, P0, RZ, -R14, RZ ;  /* 0x8000000eff0b7210 */ /* 0x000fe20007f1e0ff */
[----:B------:R-:W-:Y:S01]  /*4610*/  FMUL R13, R8, UR4 ;  /* 0x00000004080d7c20 */ /* 0x000fe20008400000 */
[----:B------:R-:W-:Y:S01]  /*4620*/  ULDC UR4, c[0x0][0x154] ;  /* 0x0000550000047ab9 */ /* 0x000fe20000000800 */
[----:B------:R-:W1:Y:S02]  /*4630*/  LDC.64 R26, c[0x0][0x640] ;  /* 0x00019000ff1a7b82 */ /* 0x000e640000000a00 */
[----:B------:R-:W-:-:S02]  /*4640*/  IMAD.X R7, RZ, RZ, ~R7, P0 ;  /* 0x000000ffff077224 */ /* 0x000fc400000e0e07 */
[----:B------:R-:W2:Y:S01]  /*4650*/  F2I.U32.TRUNC.NTZ R13, R13 ;  /* 0x0000000d000d7305 */ /* 0x000ea2000020f000 */
[----:B------:R-:W-:-:S03]  /*4660*/  IMAD.WIDE.U32 R8, R11, R22, R16 ;  /* 0x000000160b087225 */ /* 0x000fc600078e0010 */
[----:B------:R-:W3:Y:S01]  /*4670*/  LDC R15, c[0x0][0x144] ;  /* 0x00005100ff0f7b82 */ /* 0x000ee20000000800 */
[----:B------:R-:W-:-:S04]  /*4680*/  IMAD R10, R7, R22, RZ ;  /* 0x00000016070a7224 */ /* 0x000fc800078e02ff */
[----:B------:R-:W-:Y:S02]  /*4690*/  IMAD R7, R11, R23, R10 ;  /* 0x000000170b077224 */ /* 0x000fe400078e020a */
[----:B------:R-:W-:Y:S01]  /*46a0*/  IMAD.MOV.U32 R10, RZ, RZ, -0x1 ;  /* 0xffffffffff0a7424 */ /* 0x000fe200078e00ff */
[----:B------:R-:W4:Y:S01]  /*46b0*/  LDC R20, c[0x0][0x608] ;  /* 0x00018200ff147b82 */ /* 0x000f220000000800 */
[----:B------:R-:W-:Y:S01]  /*46c0*/  IMAD.IADD R7, R9, 0x1, R7 ;  /* 0x0000000109077824 */ /* 0x000fe200078e0207 */
[----:B------:R-:W-:-:S04]  /*46d0*/  I2FP.F32.U32 R9, R5 ;  /* 0x0000000500097245 */ /* 0x000fc80000201000 */
[-C--:B0-----:R-:W-:Y:S01]  /*46e0*/  SHF.R.U64 R12, R8, R24.reuse, R7 ;  /* 0x00000018080c7219 */ /* 0x081fe20000001207 */
[----:B--2---:R-:W-:Y:S01]  /*46f0*/  IMAD.MOV R8, RZ, RZ, -R13 ;  /* 0x000000ffff087224 */ /* 0x004fe200078e0a0d */
[----:B------:R-:W0:Y:S01]  /*4700*/  LDC R11, c[0x0][0x658] ;  /* 0x00019600ff0b7b82 */ /* 0x000e220000000800 */
[----:B-1----:R-:W-:Y:S01]  /*4710*/  ISETP.NE.U32.AND P0, PT, R26, RZ, PT ;  /* 0x000000ff1a00720c */ /* 0x002fe20003f05070 */
[----:B------:R-:W-:Y:S01]  /*4720*/  FMUL R9, R9, UR4 ;  /* 0x0000000409097c20 */ /* 0x000fe20008400000 */
[----:B------:R-:W-:Y:S02]  /*4730*/  SHF.R.U32.HI R7, RZ, R24, R7 ;  /* 0x00000018ff077219 */ /* 0x000fe40000011607 */
[----:B------:R-:W-:-:S03]  /*4740*/  ISETP.NE.AND.EX P0, PT, R27, RZ, PT, P0 ;  /* 0x000000ff1b00720c */ /* 0x000fc60003f05300 */
[----:B------:R-:W1:Y:S01]  /*4750*/  LDC R22, c[0x0][0x148] ;  /* 0x00005200ff167b82 */ /* 0x000e620000000800 */
[----:B---3--:R-:W-:Y:S02]  /*4760*/  IMAD R23, R15, R8, R6 ;  /* 0x000000080f177224 */ /* 0x008fe400078e0206 */
[----:B------:R-:W-:-:S05]  /*4770*/  IMAD.MOV.U32 R8, RZ, RZ, 0x1 ;  /* 0x00000001ff087424 */ /* 0x000fca00078e00ff */
[----:B------:R-:W2:Y:S01]  /*4780*/  LDC R21, c[0x0][0x600] ;  /* 0x00018000ff157b82 */ /* 0x000ea20000000800 */
[-CC-:B----4-:R-:W-:Y:S02]  /*4790*/  SHF.R.U64 R15, R12, R20.reuse, R7.reuse ;  /* 0x000000140c0f7219 */ /* 0x190fe40000001207 */
[----:B------:R-:W-:Y:S02]  /*47a0*/  SHF.R.U32.HI R6, RZ, R20, R7 ;  /* 0x00000014ff067219 */ /* 0x000fe40000011607 */
[----:B------:R3:W4:Y:S03]  /*47b0*/  F2I.U32.TRUNC.NTZ R20, R9 ;  /* 0x0000000900147305 */ /* 0x000726000020f000 */
[----:B------:R-:W1:Y:S01]  /*47c0*/  LDC R25, c[0x0][0x648] ;  /* 0x00019200ff197b82 */ /* 0x000e620000000800 */
[-C--:B0-----:R-:W-:Y:S02]  /*47d0*/  SHF.R.U64 R19, R15, R11.reuse, R6 ;  /* 0x0000000b0f137219 */ /* 0x081fe40000001206 */
[----:B------:R-:W-:-:S02]  /*47e0*/  SHF.L.U32 R10, R10, R11, RZ ;  /* 0x0000000b0a0a7219 */ /* 0x000fc400000006ff */
[-C--:B------:R-:W-:Y:S01]  /*47f0*/  SHF.R.U32.HI R7, RZ, R11.reuse, R6 ;  /* 0x0000000bff077219 */ /* 0x080fe20000011606 */
[----:B------:R-:W-:Y:S01]  /*4800*/  IMAD.MOV.U32 R6, RZ, RZ, R19 ;  /* 0x000000ffff067224 */ /* 0x000fe200078e0013 */
[----:B------:R-:W-:Y:S01]  /*4810*/  SHF.L.U32 R24, R8, R11, RZ ;  /* 0x0000000b08187219 */ /* 0x000fe200000006ff */
[----:B------:R-:W0:Y:S01]  /*4820*/  LDC R28, c[0x0][0x638] ;  /* 0x00018e00ff1c7b82 */ /* 0x000e220000000800 */
[----:B------:R-:W-:-:S07]  /*4830*/  LOP3.LUT R30, RZ, R10, RZ, 0x33, !PT ;  /* 0x0000000aff1e7212 */ /* 0x000fce00078e33ff */
[----:B------:R-:W0:Y:S01]  /*4840*/  LDC R29, c[0x0][0x610] ;  /* 0x00018400ff1d7b82 */ /* 0x000e220000000800 */
[----:B---34-:R-:W-:Y:S05]  /*4850*/  @!P0 BRA `(.L_x_97) ;  /* 0x0000000000288947 */ /* 0x018fea0003800000 */
[----:B------:R-:W3:Y:S02]  /*4860*/  LDC R6, c[0x0][0x64c] ;  /* 0x00019300ff067b82 */ /* 0x000ee40000000800 */
[----:B---3--:R-:W-:-:S05]  /*4870*/  IADD3 R11, P0, R19, R6, RZ ;  /* 0x00000006130b7210 */ /* 0x008fca0007f1e0ff */
        /* <DEDUP_REMOVED lines=8> */
.L_x_97:
[----:B------:R-:W-:Y:S01]  /*4900*/  ISETP.NE.AND P0, PT, R2, 0x1, PT ;  /* 0x000000010200780c */ /* 0x000fe20003f05270 */
[----:B--2---:R-:W-:Y:S01]  /*4910*/  VIADD R9, R21, 0xffffffff ;  /* 0xffffffff15097836 */ /* 0x004fe20000000000 */
[----:B-1----:R-:W-:Y:S01]  /*4920*/  SHF.R.U64 R7, R6, R25, R7 ;  /* 0x0000001906077219 */ /* 0x002fe20000001207 */
[----:B------:R-:W-:Y:S01]  /*4930*/  IMAD.MOV R20, RZ, RZ, -R20 ;  /* 0x000000ffff147224 */ /* 0x000fe200078e0a14 */
[----:B------:R-:W-:Y:S02]  /*4940*/  LOP3.LUT R6, R15, R30, RZ, 0xc0, !PT ;  /* 0x0000001e0f067212 */ /* 0x000fe400078ec0ff */
[----:B------:R-:W-:Y:S01]  /*4950*/  LOP3.LUT R12, R12, R9, RZ, 0xc0, !PT ;  /* 0x000000090c0c7212 */ /* 0x000fe200078ec0ff */
[----:B------:R-:W-:Y:S02]  /*4960*/  IMAD.MOV R8, RZ, RZ, -R7 ;  /* 0x000000ffff087224 */ /* 0x000fe400078e0a07 */
[----:B------:R-:W-:Y:S02]  /*4970*/  IMAD R6, R24, R7, R6 ;  /* 0x0000000718067224 */ /* 0x000fe400078e0206 */
[----:B------:R-:W-:-:S02]  /*4980*/  IMAD.MOV.U32 R9, RZ, RZ, 0x1 ;  /* 0x00000001ff097424 */ /* 0x000fc400078e00ff */
[----:B------:R-:W-:Y:S02]  /*4990*/  @P0 IMAD R23, R22, R20, R5 ;  /* 0x0000001416170224 */ /* 0x000fe400078e0205 */
[----:B0-----:R-:W-:Y:S02]  /*49a0*/  IMAD R5, R8, R28, R19 ;  /* 0x0000001c08057224 */ /* 0x001fe400078e0213 */
[----:B------:R-:W-:Y:S02]  /*49b0*/  IMAD R19, R6, R29, R23 ;  /* 0x0000001d06137224 */ /* 0x000fe400078e0217 */
[----:B------:R-:W-:Y:S02]  /*49c0*/  IMAD R6, R5, R21, R12 ;  /* 0x0000001505067224 */ /* 0x000fe400078e020c */
[----:B------:R-:W-:-:S03]  /*49d0*/  IMAD.MOV.U32 R8, RZ, RZ, R14 ;  /* 0x000000ffff087224 */ /* 0x000fc600078e000e */
[----:B------:R-:W-:Y:S02]  /*49e0*/  SEL R20, R6, R19, !P0 ;  /* 0x0000001306147207 */ /* 0x000fe40004000000 */
[----:B------:R-:W-:-:S07]  /*49f0*/  SEL R19, R19, R6, !P0 ;  /* 0x0000000613137207 */ /* 0x000fce0004000000 */
.L_x_95:
[----:B------:R-:W-:-:S08]  /*4a00*/  NOP ;  /* 0x0000000000007918 */ /* 0x000fd00000000000 */
[----:B------:R-:W0:-:S00]  /*4a10*/  USETMAXREG.DEALLOC.CTAPOOL 0x28 ;  /* 0x00000028000079c8 */ /* 0x000e0000080e0500 */
[----:B0-----:R-:W-:-:S13]  /*4a20*/  ISETP.NE.AND P0, PT, R0, RZ, PT ;  /* 0x000000ff0000720c */ /* 0x001fda0003f05270 */
[----:B------:R-:W-:Y:S05]  /*4a30*/  @P0 EXIT ;  /* 0x000000000000094d */ /* 0x000fea0003800000 */
[----:B------:R-:W-:Y:S01]  /*4a40*/  LOP3.LUT P0, RZ, R9, 0xff, RZ, 0xc0, !PT ;  /* 0x000000ff09ff7812 */ /* 0x000fe2000780c0ff */
[----:B------:R-:W-:Y:S02]  /*4a50*/  IMAD.MOV.U32 R0, RZ, RZ, 0x1 ;  /* 0x00000001ff007424 */ /* 0x000fe400078e00ff */
[----:B------:R-:W-:-:S10]  /*4a60*/  IMAD.MOV.U32 R12, RZ, RZ, RZ ;  /* 0x000000ffff0c7224 */ /* 0x000fd400078e00ff */
[----:B------:R-:W-:Y:S05]  /*4a70*/  @!P0 BRA `(.L_x_98) ;  /* 0x0000000c00448947 */ /* 0x000fea0003800000 */
[----:B------:R-:W0:Y:S01]  /*4a80*/  LDC R0, c[0x0][0x28c] ;  /* 0x0000a300ff007b82 */ /* 0x000e220000000800 */
[----:B------:R-:W-:Y:S01]  /*4a90*/  LOP3.LUT P0, RZ, R3, 0x1f, RZ, 0xc0, !PT ;  /* 0x0000001f03ff7812 */ /* 0x000fe2000780c0ff */
[----:B------:R-:W-:Y:S01]  /*4aa0*/  ULDC UR5, c[0x0][0x658] ;  /* 0x0001960000057ab9 */ /* 0x000fe20000000800 */
[----:B------:R-:W-:Y:S01]  /*4ab0*/  UMOV UR6, 0xffffffff ;  /* 0xffffffff00067882 */ /* 0x000fe20000000000 */
[----:B------:R-:W-:Y:S01]  /*4ac0*/  BSSY B0, `(.L_x_98) ;  /* 0x00000cc000007945 */ /* 0x000fe20003800000 */
[----:B------:R-:W-:Y:S01]  /*4ad0*/  USHF.L.U32 UR6, UR6, UR5, URZ ;  /* 0x0000000506067299 */ /* 0x000fe2000800063f */
[C---:B------:R-:W-:Y:S01]  /*4ae0*/  ISETP.NE.AND P2, PT, R4.reuse, RZ, PT ;  /* 0x000000ff0400720c */ /* 0x040fe20003f45270 */
[----:B------:R-:W-:Y:S01]  /*4af0*/  IMAD.MOV.U32 R13, RZ, RZ, 0x1 ;  /* 0x00000001ff0d7424 */ /* 0x000fe200078e00ff */
[----:B------:R-:W-:Y:S01]  /*4b00*/  ISETP.NE.OR P0, PT, R4, RZ, !P0 ;  /* 0x000000ff0400720c */ /* 0x000fe20004705670 */
[----:B------:R-:W-:Y:S01]  /*4b10*/  IMAD.MOV.U32 R12, RZ, RZ, RZ ;  /* 0x000000ffff0c7224 */ /* 0x000fe200078e00ff */
[----:B------:R-:W-:Y:S01]  /*4b20*/  LOP3.LUT R11, R18, 0x2, RZ, 0xfc, !PT ;  /* 0x00000002120b7812 */ /* 0x000fe200078efcff */
[----:B------:R-:W-:Y:S01]  /*4b30*/  ULDC UR4, c[0x0][0x600] ;  /* 0x0001800000047ab9 */ /* 0x000fe20000000800 */
[----:B------:R-:W-:Y:S01]  /*4b40*/  UMOV UR7, 0x1 ;  /* 0x0000000100077882 */ /* 0x000fe20000000000 */
[----:B------:R-:W-:-:S02]  /*4b50*/  UIADD3 UR4, UR4, -0x1, URZ ;  /* 0xffffffff04047890 */ /* 0x000fc4000fffe03f */
[----:B------:R-:W-:Y:S02]  /*4b60*/  USHF.L.U32 UR5, UR7, UR5, URZ ;  /* 0x0000000507057299 */ /* 0x000fe4000800063f */
[----:B------:R-:W-:Y:S01]  /*4b70*/  ULOP3.LUT UR13, URZ, UR6, URZ, 0x33, !UPT ;  /* 0x000000063f0d7292 */ /* 0x000fe2000f8e333f */
[----:B------:R-:W-:Y:S01]  /*4b80*/  ULDC.64 UR22, c[0x0][0x198] ;  /* 0x0000660000167ab9 */ /* 0x000fe20000000a00 */
[----:B0-----:R-:W-:-:S05]  /*4b90*/  VIADD R0, R0, 0x3f ;  /* 0x0000003f00007836 */ /* 0x001fca0000000000 */
[----:B------:R-:W-:-:S04]  /*4ba0*/  SHF.R.S32.HI R3, RZ, 0x1f, R0 ;  /* 0x0000001fff037819 */ /* 0x000fc80000011400 */
[----:B------:R-:W-:Y:S01]  /*4bb0*/  LEA.HI R3, R3, R0, RZ, 0x6 ;  /* 0x0000000003037211 */ /* 0x000fe200078f30ff */
[----:B------:R-:W-:-:S03]  /*4bc0*/  IMAD.MOV.U32 R0, RZ, RZ, 0x1 ;  /* 0x00000001ff007424 */ /* 0x000fc600078e00ff */
[----:B------:R-:W-:-:S05]  /*4bd0*/  SHF.R.S32.HI R3, RZ, 0x6, R3 ;  /* 0x00000006ff037819 */ /* 0x000fca0000011403 */
[----:B------:R-:W-:-:S07]  /*4be0*/  VIADD R10, R3, 0x1 ;  /* 0x00000001030a7836 */ /* 0x000fce0000000000 */
.L_x_110:
[----:B------:R-:W-:-:S03]  /*4bf0*/  UMOV UR6, 0xffffffff ;  /* 0xffffffff00067882 */ /* 0x000fc60000000000 */
[----:B------:R-:W-:Y:S05]  /*4c00*/  BRA.DIV UR6, `(.L_x_99) ;  /* 0x0000001206147947 */ /* 0x000fea000b800000 */
[----:B------:R-:W-:-:S13]  /*4c10*/  ELECT P6, URZ, PT ;  /* 0x00000000003f782f */ /* 0x000fda00038c0000 */
.L_x_123:
[----:B------:R-:W0:Y:S01]  /*4c20*/  LDC R4, c[0x0][0x28c] ;  /* 0x0000a300ff047b82 */ /* 0x000e220000000800 */
[----:B------:R-:W-:Y:S01]  /*4c30*/  BSSY B1, `(.L_x_100) ;  /* 0x0000043000017945 */ /* 0x000fe20003800000 */
[----:B0-----:R-:W-:-:S13]  /*4c40*/  ISETP.LT.OR P6, PT, R4, 0x1, !P6 ;  /* 0x000000010400780c */ /* 0x001fda00077c1670 */
[----:B------:R-:W-:Y:S05]  /*4c50*/  @P6 BRA `(.L_x_101) ;  /* 0x0000000400006947 */ /* 0x000fea0003800000 */
[----:B------:R-:W-:Y:S02]  /*4c60*/  IMAD.SHL.U32 R19, R19, 0x80, RZ ;  /* 0x0000008013137824 */ /* 0x000fe400078e00ff */
[----:B------:R-:W-:Y:S02]  /*4c70*/  IMAD.SHL.U32 R20, R20, 0x40, RZ ;  /* 0x0000004014147824 */ /* 0x000fe400078e00ff */
[----:B------:R-:W-:Y:S02]  /*4c80*/  IMAD.MOV.U32 R21, RZ, RZ, RZ ;  /* 0x000000ffff157224 */ /* 0x000fe400078e00ff */
[----:B------:R-:W-:Y:S02]  /*4c90*/  IMAD.MOV.U32 R4, RZ, RZ, R10 ;  /* 0x000000ffff047224 */ /* 0x000fe400078e000a */
[----:B------:R-:W-:Y:S02]  /*4ca0*/  IMAD.MOV.U32 R5, RZ, RZ, R0 ;  /* 0x000000ffff057224 */ /* 0x000fe400078e0000 */
[----:B------:R-:W-:-:S07]  /*4cb0*/  IMAD.MOV.U32 R6, RZ, RZ, R12 ;  /* 0x000000ffff067224 */ /* 0x000fce00078e000c */
.L_x_105:
[----:B------:R-:W0:Y:S01]  /*4cc0*/  S2R R14, SR_CgaCtaId ;  /* 0x00000000000e7919 */ /* 0x000e220000008800 */
[----:B------:R-:W-:Y:S01]  /*4cd0*/  MOV R7, 0x400 ;  /* 0x0000040000077802 */ /* 0x000fe20000000f00 */
[----:B------:R-:W1:Y:S03]  /*4ce0*/  @!P2 LDC R9, c[0x0][0x500] ;  /* 0x00014000ff09ab82 */ /* 0x000e660000000800 */
[----:B0-----:R-:W-:Y:S02]  /*4cf0*/  LEA R15, R14, R7, 0x18 ;  /* 0x000000070e0f7211 */ /* 0x001fe400078ec0ff */
[----:B------:R-:W-:-:S03]  /*4d00*/  SHF.L.U32 R7, R5, 0x1f, RZ ;  /* 0x0000001f05077819 */ /* 0x000fc600000006ff */
[----:B------:R-:W-:-:S04]  /*4d10*/  IMAD R14, R6, 0x8, R15 ;  /* 0x00000008060e7824 */ /* 0x000fc800078e020f */
[----:B------:R-:W0:Y:S02]  /*4d20*/  SYNCS.PHASECHK.TRANS64.TRYWAIT P1, [R14+URZ+0x30], R7 ;  /* 0x000030070e0075a7 */ /* 0x000e24000802017f */
[----:B01----:R-:W-:Y:S05]  /*4d30*/  @!P1 BRA `(.L_x_102) ;  /* 0x0000000c00e89947 */ /* 0x003fea0003800000 */
.L_x_124:
[----:B0-----:R-:W-:Y:S01]  /*4d40*/  PRMT R7, R11, 0x9910, RZ ;  /* 0x000099100b077816 */ /* 0x001fe200000000ff */
[----:B------:R0:W-:Y:S03]  /*4d50*/  @!P2 SYNCS.ARRIVE.TRANS64 RZ, [R14+URZ], R9 ;  /* 0x000000090effa9a7 */ /* 0x0001e6000800003f */
[----:B------:R-:W-:-:S13]  /*4d60*/  ISETP.NE.AND P1, PT, R7, 0x2, PT ;  /* 0x000000020700780c */ /* 0x000fda0003f25270 */
[----:B0-----:R-:W-:Y:S05]  /*4d70*/  @P1 BRA `(.L_x_103) ;  /* 0x0000000000041947 */ /* 0x001fea0003800000 */
[----:B------:R-:W-:Y:S01]  /*4d80*/  BPT.TRAP 0x1 ;  /* 0x000000040000795c */ /* 0x000fe20000300000 */
.L_x_103:
[----:B------:R-:W-:Y:S05]  /*4d90*/  @P0 BRA `(.L_x_104) ;  /* 0x0000000000040947 */ /* 0x000fea0003800000 */
[----:B------:R-:W-:Y:S01]  /*4da0*/  BPT.TRAP 0x1 ;  /* 0x000000040000795c */ /* 0x000fe20000300000 */
.L_x_104:
[C-C-:B------:R-:W-:Y:S01]  /*4db0*/  IMAD R7, R6.reuse, 0x8000, R15.reuse ;  /* 0x0000800006077824 */ /* 0x140fe200078e020f */
[----:B------:R-:W-:Y:S01]  /*4dc0*/  R2UR UR34, R21 ;  /* 0x00000000152272ca */ /* 0x000fe200000e0000 */
[----:B------:R-:W-:Y:S01]  /*4dd0*/  IMAD R15, R6, 0x4000, R15 ;  /* 0x00004000060f7824 */ /* 0x000fe200078e020f */
[----:B------:R-:W-:Y:S01]  /*4de0*/  R2UR UR33, R14 ;  /* 0x000000000e2172ca */ /* 0x000fe200000e0000 */
[----:B------:R-:W-:Y:S01]  /*4df0*/  VIADD R4, R4, 0xffffffff ;  /* 0xffffffff04047836 */ /* 0x000fe20000000000 */
[----:B------:R-:W-:Y:S01]  /*4e00*/  R2UR UR24, R7 ;  /* 0x00000000071872ca */ /* 0x000fe200000e0000 */
[----:B------:R-:W-:Y:S01]  /*4e10*/  UIADD3 UR6, UP0, UR22, 0xf0, URZ ;  /* 0x000000f016067890 */ /* 0x000fe2000ff1e03f */
[----:B------:R-:W-:Y:S01]  /*4e20*/  R2UR UR8, R15 ;  /* 0x000000000f0872ca */ /* 0x000fe200000e0000 */
[----:B------:R-:W-:Y:S01]  /*4e30*/  UIADD3 UR30, UP1, UR22, 0x1f0, URZ ;  /* 0x000001f0161e7890 */ /* 0x000fe2000ff3e03f */
[----:B------:R-:W-:Y:S01]  /*4e40*/  R2UR UR36, R8 ;  /* 0x00000000082472ca */ /* 0x000fe200000e0000 */
[----:B------:R-:W-:Y:S01]  /*4e50*/  UIADD3.X UR7, URZ, UR23, URZ, UP0, !UPT ;  /* 0x000000173f077290 */ /* 0x000fe200087fe43f */
[----:B------:R-:W-:Y:S01]  /*4e60*/  R2UR UR35, R19 ;  /* 0x00000000132372ca */ /* 0x000fe200000e0000 */
[----:B------:R-:W-:Y:S01]  /*4e70*/  UIADD3.X UR31, URZ, UR23, URZ, UP1, !UPT ;  /* 0x000000173f1f7290 */ /* 0x000fe20008ffe43f */
[----:B------:R-:W-:Y:S01]  /*4e80*/  R2UR UR19, R20 ;  /* 0x00000000141372ca */ /* 0x000fe200000e0000 */
[----:B------:R-:W-:Y:S01]  /*4e90*/  UIADD3 UR26, UR34, 0x20, URZ ;  /* 0x00000020221a7890 */ /* 0x000fe2000fffe03f */
[----:B------:R-:W-:Y:S01]  /*4ea0*/  ISETP.GT.AND P3, PT, R4, 0x1, PT ;  /* 0x000000010400780c */ /* 0x000fe20003f64270 */
[----:B------:R-:W-:Y:S01]  /*4eb0*/  VIADD R6, R6, 0x1 ;  /* 0x0000000106067836 */ /* 0x000fe20000000000 */
[----:B------:R-:W-:Y:S01]  /*4ec0*/  UMOV UR14, 0x0 ;  /* 0x00000000000e7882 */ /* 0x000fe20000000000 */
[----:B------:R-:W-:Y:S01]  /*4ed0*/  UIADD3 UR32, UR24, 0x180, URZ ;  /* 0x0000018018207890 */ /* 0x000fe2000fffe03f */
[----:B------:R-:W-:Y:S01]  /*4ee0*/  VIADD R21, R21, 0x40 ;  /* 0x0000004015157836 */ /* 0x000fe20000000000 */
[----:B------:R-:W-:Y:S01]  /*4ef0*/  UIADD3 UR24, UR24, 0x4180, URZ ;  /* 0x0000418018187890 */ /* 0x000fe2000fffe03f */
[----:B------:R-:W-:Y:S01]  /*4f00*/  ISETP.NE.AND P1, PT, R6, 0x6, PT ;  /* 0x000000060600780c */ /* 0x000fe20003f25270 */
[----:B------:R-:W-:-:S02]  /*4f10*/  UIADD3 UR16, UR8, 0x30180, URZ ;  /* 0x0003018008107890 */ /* 0x000fc4000fffe03f */
[----:B------:R-:W-:Y:S01]  /*4f20*/  UIADD3 UR8, UR8, 0x32180, URZ ;  /* 0x0003218008087890 */ /* 0x000fe2000fffe03f */
[----:B------:R-:W-:Y:S01]  /*4f30*/  SEL R14, RZ, 0x1, P1 ;  /* 0x00000001ff0e7807 */ /* 0x000fe20000800000 */
[----:B------:R-:W-:Y:S01]  /*4f40*/  UMOV UR15, 0x10000000 ;  /* 0x10000000000f7882 */ /* 0x000fe20000000000 */
[----:B------:R-:W-:Y:S01]  /*4f50*/  UMOV UR25, UR33 ;  /* 0x0000002100197c82 */ /* 0x000fe20008000000 */
[----:B------:R-:W-:Y:S01]  /*4f60*/  UMOV UR28, UR36 ;  /* 0x00000024001c7c82 */ /* 0x000fe20008000000 */
[----:B------:R-:W-:Y:S01]  /*4f70*/  UMOV UR27, UR35 ;  /* 0x00000023001b7c82 */ /* 0x000fe20008000000 */
[----:B------:R-:W-:Y:S01]  /*4f80*/  UMOV UR17, UR33 ;  /* 0x0000002100117c82 */ /* 0x000fe20008000000 */
[----:B------:R-:W-:Y:S01]  /*4f90*/  UMOV UR18, UR34 ;  /* 0x0000002200127c82 */ /* 0x000fe20008000000 */
[----:B------:R-:W-:Y:S01]  /*4fa0*/  UMOV UR20, UR36 ;  /* 0x0000002400147c82 */ /* 0x000fe20008000000 */
[----:B------:R0:W-:Y:S01]  /*4fb0*/  UTMALDG.3D [UR32], [UR6], desc[UR14] ;  /* 0x00000e20060075b4 */ /* 0x0001e20008011000 */
[----:B------:R-:W-:Y:S01]  /*4fc0*/  UMOV UR9, UR33 ;  /* 0x0000002100097c82 */ /* 0x000fe20008000000 */
[----:B------:R-:W-:Y:S01]  /*4fd0*/  UMOV UR11, UR19 ;  /* 0x00000013000b7c82 */ /* 0x000fe20008000000 */
[----:B------:R-:W-:Y:S01]  /*4fe0*/  UMOV UR12, UR36 ;  /* 0x00000024000c7c82 */ /* 0x000fe20008000000 */
[----:B------:R-:W-:Y:S01]  /*4ff0*/  UMOV UR10, UR26 ;  /* 0x0000001a000a7c82 */ /* 0x000fe20008000000 */
[----:B------:R-:W-:-:S02]  /*5000*/  LOP3.LUT R5, R5, R14, RZ, 0x3c, !PT ;  /* 0x0000000e05057212 */ /* 0x000fc400078e3cff */
[----:B------:R-:W-:Y:S01]  /*5010*/  SEL R6, R6, RZ, P1 ;  /* 0x000000ff06067207 */ /* 0x000fe20000800000 */
[----:B------:R0:W-:Y:S01]  /*5020*/  UTMALDG.3D [UR24], [UR6], desc[UR14] ;  /* 0x00000e18060075b4 */ /* 0x0001e20008011000 */
[----:B------:R0:W-:Y:S01]  /*5030*/  UTMALDG.3D [UR16], [UR30], desc[UR14] ;  /* 0x00000e101e0075b4 */ /* 0x0001e20008011000 */
[----:B------:R0:W-:Y:S02]  /*5040*/  UTMALDG.3D [UR8], [UR30], desc[UR14] ;  /* 0x00000e081e0075b4 */ /* 0x0001e40008011000 */
[----:B0-----:R-:W-:Y:S05]  /*5050*/  @P3 BRA `(.L_x_105) ;  /* 0xfffffffc00183947 */ /* 0x001fea000383ffff */
.L_x_101:
[----:B------:R-:W-:Y:S05]  /*5060*/  BSYNC B1 ;  /* 0x0000000000017941 */ /* 0x000fea0003800000 */
.L_x_100:
[----:B------:R-:W-:Y:S01]  /*5070*/  LOP3.LUT P3, RZ, R13, 0xff, RZ, 0xc0, !PT ;  /* 0x000000ff0dff7812 */ /* 0x000fe2000786c0ff */
[----:B------:R-:W-:Y:S01]  /*5080*/  IMAD.IADD R12, R3, 0x1, R12 ;  /* 0x00000001030c7824 */ /* 0x000fe200078e020c */
[----:B------:R-:W-:Y:S01]  /*5090*/  IADD3 R16, P4, R16, UR38, RZ ;  /* 0x0000002610107c10 */ /* 0x000fe2000ff9e0ff */
[----:B------:R-:W-:Y:S01]  /*50a0*/  ULDC.64 UR6, c[0x0][0x650] ;  /* 0x0001940000067ab9 */ /* 0x000fe20000000a00 */
[----:B------:R-:W-:Y:S01]  /*50b0*/  BSSY B1, `(.L_x_106) ;  /* 0x000006a000017945 */ /* 0x000fe20003800000 */
[----:B------:R-:W-:Y:S01]  /*50c0*/  IMAD.MOV.U32 R19, RZ, RZ, -0x1 ;  /* 0xffffffffff137424 */ /* 0x000fe200078e00ff */
[----:B------:R-:W-:Y:S01]  /*50d0*/  ISETP.GT.U32.AND P1, PT, R12, 0x5, PT ;  /* 0x000000050c00780c */ /* 0x000fe20003f24070 */
[----:B------:R-:W-:Y:S01]  /*50e0*/  IMAD.MOV.U32 R20, RZ, RZ, -0x1 ;  /* 0xffffffffff147424 */ /* 0x000fe200078e00ff */
[----:B------:R-:W-:Y:S01]  /*50f0*/  IADD3.X R17, R17, UR41, RZ, P4, !PT ;  /* 0x0000002911117c10 */ /* 0x000fe2000a7fe4ff */
[----:B------:R-:W-:Y:S01]  /*5100*/  IMAD.MOV.U32 R8, RZ, RZ, -0x1 ;  /* 0xffffffffff087424 */ /* 0x000fe200078e00ff */
[----:B------:R-:W-:-:S02]  /*5110*/  ISETP.LT.U32.AND P1, PT, R3, 0x6, P1 ;  /* 0x000000060300780c */ /* 0x000fc40000f21070 */
[----:B------:R-:W-:Y:S01]  /*5120*/  PRMT R13, RZ, 0x7610, R13 ;  /* 0x00007610ff0d7816 */ /* 0x000fe2000000000d */
[----:B------:R-:W0:Y:S01]  /*5130*/  @P3 S2R R5, SR_CgaCtaId ;  /* 0x0000000000053919 */ /* 0x000e220000008800 */
[----:B------:R-:W-:-:S04]  /*5140*/  @P3 MOV R4, 0x400 ;  /* 0x0000040000043802 */ /* 0x000fc80000000f00 */
[----:B0-----:R-:W-:Y:S01]  /*5150*/  @P3 LEA R6, R5, R4, 0x18 ;  /* 0x0000000405063211 */ /* 0x001fe200078ec0ff */
[----:B------:R-:W-:-:S03]  /*5160*/  IMAD.WIDE.U32 R4, R12, -0x55555555, RZ ;  /* 0xaaaaaaab0c047825 */ /* 0x000fc600078e00ff */
[----:B------:R0:W-:Y:S01]  /*5170*/  @P3 SYNCS.ARRIVE.TRANS64.A1T0 RZ, [R6+URZ+0x78], RZ ;  /* 0x000078ff06ff39a7 */ /* 0x0001e2000810003f */
[----:B------:R-:W-:Y:S02]  /*5180*/  ISETP.GE.U32.AND P3, PT, R3, 0x6, PT ;  /* 0x000000060300780c */ /* 0x000fe40003f66070 */
[----:B------:R-:W-:Y:S02]  /*5190*/  SHF.R.U32.HI R7, RZ, 0x2, R5 ;  /* 0x00000002ff077819 */ /* 0x000fe40000011605 */
[----:B------:R-:W-:Y:S02]  /*51a0*/  SEL R5, RZ, 0x1, !P1 ;  /* 0x00000001ff057807 */ /* 0x000fe40004800000 */
[----:B------:R-:W-:Y:S01]  /*51b0*/  ISETP.GE.U32.AND P1, PT, R16, UR6, PT ;  /* 0x0000000610007c0c */ /* 0x000fe2000bf26070 */
[----:B------:R-:W-:Y:S01]  /*51c0*/  IMAD R12, R7, -0x6, R12 ;  /* 0xfffffffa070c7824 */ /* 0x000fe200078e020c */
[----:B------:R-:W-:Y:S02]  /*51d0*/  LOP3.LUT R0, R0, R5, RZ, 0x3c, !PT ;  /* 0x0000000500007212 */ /* 0x000fe400078e3cff */
[----:B------:R-:W-:-:S02]  /*51e0*/  ISETP.GE.U32.AND.EX P1, PT, R17, UR7, PT, P1 ;  /* 0x0000000711007c0c */ /* 0x000fc4000bf26110 */
[----:B------:R-:W-:Y:S02]  /*51f0*/  PRMT R4, RZ, 0x7610, R4 ;  /* 0x00007610ff047816 */ /* 0x000fe40000000004 */
[----:B------:R-:W-:-:S09]  /*5200*/  @P3 LOP3.LUT R0, R0, 0x1, R7, 0x78, !PT ;  /* 0x0000000100003812 */ /* 0x000fd200078e7807 */
[----:B0-----:R-:W-:Y:S05]  /*5210*/  @P1 BRA `(.L_x_107) ;  /* 0x00000004004c1947 */ /* 0x001fea0003800000 */
[----:B------:R-:W-:Y:S01]  /*5220*/  ULDC.64 UR6, c[0x0][0x628] ;  /* 0x00018a0000067ab9 */ /* 0x000fe20000000a00 */
[----:B------:R-:W0:Y:S01]  /*5230*/  S2R R15, SR_CTAID.X ;  /* 0x00000000000f7919 */ /* 0x000e220000002500 */
[----:B------:R-:W-:Y:S01]  /*5240*/  ISETP.NE.U32.AND P1, PT, RZ, UR6, PT ;  /* 0x00000006ff007c0c */ /* 0x000fe2000bf25070 */
[----:B------:R-:W-:Y:S01]  /*5250*/  ULDC UR9, c[0x0][0x630] ;  /* 0x00018c0000097ab9 */ /* 0x000fe20000000800 */
[----:B------:R-:W-:Y:S01]  /*5260*/  IMAD.MOV.U32 R4, RZ, RZ, R16 ;  /* 0x000000ffff047224 */ /* 0x000fe200078e0010 */
[----:B------:R-:W1:Y:S01]  /*5270*/  S2R R14, SR_CTAID.Y ;  /* 0x00000000000e7919 */ /* 0x000e620000002600 */
[----:B------:R-:W-:Y:S01]  /*5280*/  ISETP.NE.AND.EX P1, PT, RZ, UR7, PT, P1 ;  /* 0x00000007ff007c0c */ /* 0x000fe2000bf25310 */
[----:B------:R-:W-:-:S12]  /*5290*/  IMAD.MOV.U32 R5, RZ, RZ, R17 ;  /* 0x000000ffff057224 */ /* 0x000fd800078e0011 */
[----:B------:R-:W-:Y:S05]  /*52a0*/  @!P1 BRA `(.L_x_108) ;  /* 0x0000000000289947 */ /* 0x000fea0003800000 */
[----:B------:R-:W-:Y:S02]  /*52b0*/  ULDC UR8, c[0x0][0x634] ;  /* 0x00018d0000087ab9 */ /* 0x000fe40000000800 */
[----:B------:R-:W-:-:S05]  /*52c0*/  IADD3 R9, P1, R16, UR8, RZ ;  /* 0x0000000810097c10 */ /* 0x000fca000ff3e0ff */
[----:B------:R-:W-:-:S04]  /*52d0*/  IMAD.X R19, RZ, RZ, R17, P1 ;  /* 0x000000ffff137224 */ /* 0x000fc800008e0611 */
[----:B------:R-:W-:-:S04]  /*52e0*/  IMAD.WIDE.U32 R6, R19, UR6, RZ ;  /* 0x0000000613067c25 */ /* 0x000fc8000f8e00ff */
[----:B------:R-:W-:-:S04]  /*52f0*/  IMAD.WIDE.U32 R6, P1, R9, UR7, R6 ;  /* 0x0000000709067c25 */ /* 0x000fc8000f820006 */
[----:B------:R-:W-:-:S04]  /*5300*/  IMAD.WIDE.U32 R8, R9, UR6, RZ ;  /* 0x0000000609087c25 */ /* 0x000fc8000f8e00ff */
[----:B------:R-:W-:Y:S01]  /*5310*/  IMAD.X R5, RZ, RZ, RZ, P1 ;  /* 0x000000ffff057224 */ /* 0x000fe200008e06ff */
[----:B------:R-:W-:Y:S01]  /*5320*/  IADD3 RZ, P1, R9, R6, RZ ;  /* 0x0000000609ff7210 */ /* 0x000fe20007f3e0ff */
[----:B------:R-:W-:-:S04]  /*5330*/  IMAD.MOV.U32 R4, RZ, RZ, R7 ;  /* 0x000000ffff047224 */ /* 0x000fc800078e0007 */
[----:B------:R-:W-:-:S08]  /*5340*/  IMAD.WIDE.U32.X R4, R19, UR7, R4, P1 ;  /* 0x0000000713047c25 */ /* 0x000fd000088e0404 */
.L_x_108:
[--C-:B------:R-:W-:Y:S01]  /*5350*/  SHF.R.U64 R8, R4, UR9, R5.reuse ;  /* 0x0000000904087c19 */ /* 0x100fe20008001205 */
[----:B------:R-:W-:Y:S01]  /*5360*/  ULDC.64 UR6, c[0x0][0x620] ;  /* 0x0001880000067ab9 */ /* 0x000fe20000000a00 */
[----:B------:R-:W-:Y:S01]  /*5370*/  SHF.R.U32.HI R4, RZ, UR9, R5 ;  /* 0x00000009ff047c19 */ /* 0x000fe20008011605 */
[----:B------:R-:W2:Y:S01]  /*5380*/  LDC R24, c[0x0][0x144] ;  /* 0x00005100ff187b82 */ /* 0x000ea20000000800 */
[----:B------:R-:W-:Y:S01]  /*5390*/  IADD3 R7, P1, RZ, -R8, RZ ;  /* 0x80000008ff077210 */ /* 0x000fe20007f3e0ff */
[----:B------:R-:W-:Y:S01]  /*53a0*/  ULDC.64 UR10, c[0x0][0x640] ;  /* 0x00019000000a7ab9 */ /* 0x000fe20000000a00 */
[----:B0-----:R-:W-:Y:S01]  /*53b0*/  I2FP.F32.U32 R9, R15 ;  /* 0x0000000f00097245 */ /* 0x001fe20000201000 */
[----:B------:R-:W-:Y:S02]  /*53c0*/  ULDC UR8, c[0x0][0x608] ;  /* 0x0001820000087ab9 */ /* 0x000fe40000000800 */
[----:B------:R-:W-:Y:S01]  /*53d0*/  IMAD.X R4, RZ, RZ, ~R4, P1 ;  /* 0x000000ffff047224 */ /* 0x000fe200008e0e04 */
[----:B------:R-:W-:Y:S01]  /*53e0*/  ISETP.NE.U32.AND P1, PT, RZ, UR10, PT ;  /* 0x0000000aff007c0c */ /* 0x000fe2000bf25070 */
[----:B------:R-:W0:Y:S02]  /*53f0*/  LDC R21, c[0x0][0x148] ;  /* 0x00005200ff157b82 */ /* 0x000e240000000800 */
[----:B------:R-:W-:Y:S01]  /*5400*/  IMAD R6, R4, UR6, RZ ;  /* 0x0000000604067c24 */ /* 0x000fe2000f8e02ff */
[----:B------:R-:W-:Y:S01]  /*5410*/  ISETP.NE.AND.EX P1, PT, RZ, UR11, PT, P1 ;  /* 0x0000000bff007c0c */ /* 0x000fe2000bf25310 */
[----:B------:R-:W-:Y:S01]  /*5420*/  IMAD.WIDE.U32 R4, R7, UR6, R16 ;  /* 0x0000000607047c25 */ /* 0x000fe2000f8e0010 */
[----:B------:R-:W-:-:S03]  /*5430*/  ULDC UR6, c[0x0][0x150] ;  /* 0x0000540000067ab9 */ /* 0x000fc60000000800 */
[----:B------:R-:W-:Y:S02]  /*5440*/  IMAD R7, R7, UR7, R6 ;  /* 0x0000000707077c24 */ /* 0x000fe4000f8e0206 */
[----:B------:R-:W-:Y:S01]  /*5450*/  FMUL R6, R9, UR6 ;  /* 0x0000000609067c20 */ /* 0x000fe20008400000 */
[----:B------:R-:W-:Y:S01]  /*5460*/  ULDC UR6, c[0x0][0x618] ;  /* 0x0001860000067ab9 */ /* 0x000fe20000000800 */
[----:B------:R-:W-:Y:S01]  /*5470*/  ULDC UR7, c[0x0][0x154] ;  /* 0x0000550000077ab9 */ /* 0x000fe20000000800 */
[----:B------:R-:W-:-:S03]  /*5480*/  IMAD.IADD R5, R5, 0x1, R7 ;  /* 0x0000000105057824 */ /* 0x000fc600078e0207 */
[----:B------:R-:W3:Y:S02]  /*5490*/  F2I.U32.TRUNC.NTZ R6, R6 ;  /* 0x0000000600067305 */ /* 0x000ee4000020f000 */
[----:B------:R-:W-:Y:S02]  /*54a0*/  SHF.R.U64 R9, R4, UR6, R5 ;  /* 0x0000000604097c19 */ /* 0x000fe40008001205 */
[----:B-1----:R-:W-:-:S05]  /*54b0*/  I2FP.F32.U32 R4, R14 ;  /* 0x0000000e00047245 */ /* 0x002fca0000201000 */
[----:B------:R-:W-:Y:S01]  /*54c0*/  FMUL R22, R4, UR7 ;  /* 0x0000000704167c20 */ /* 0x000fe20008400000 */
[----:B------:R-:W-:Y:S01]  /*54d0*/  SHF.R.U32.HI R4, RZ, UR6, R5 ;  /* 0x00000006ff047c19 */ /* 0x000fe20008011605 */
[----:B------:R-:W-:-:S03]  /*54e0*/  ULDC UR6, c[0x0][0x658] ;  /* 0x0001960000067ab9 */ /* 0x000fc60000000800 */
[--C-:B------:R-:W-:Y:S01]  /*54f0*/  SHF.R.U64 R20, R9, UR8, R4.reuse ;  /* 0x0000000809147c19 */ /* 0x100fe20008001204 */
[----:B------:R-:W1:Y:S01]  /*5500*/  F2I.U32.TRUNC.NTZ R22, R22 ;  /* 0x0000001600167305 */ /* 0x000e62000020f000 */
[----:B------:R-:W-:Y:S01]  /*5510*/  SHF.R.U32.HI R5, RZ, UR8, R4 ;  /* 0x00000008ff057c19 */ /* 0x000fe20008011604 */
[----:B---3--:R-:W-:-:S03]  /*5520*/  IMAD.MOV R6, RZ, RZ, -R6 ;  /* 0x000000ffff067224 */ /* 0x008fc600078e0a06 */
[----:B------:R-:W-:Y:S01]  /*5530*/  SHF.R.U64 R19, R20, UR6, R5 ;  /* 0x0000000614137c19 */ /* 0x000fe20008001205 */
[----:B--2---:R-:W-:Y:S01]  /*5540*/  IMAD R15, R24, R6, R15 ;  /* 0x00000006180f7224 */ /* 0x004fe200078e020f */
[----:B------:R-:W-:-:S03]  /*5550*/  SHF.R.U32.HI R23, RZ, UR6, R5 ;  /* 0x00000006ff177c19 */ /* 0x000fc60008011605 */
[----:B------:R-:W-:Y:S02]  /*5560*/  IMAD.MOV.U32 R4, RZ, RZ, R19 ;  /* 0x000000ffff047224 */ /* 0x000fe400078e0013 */
[----:B------:R-:W-:Y:S01]  /*5570*/  IMAD.MOV.U32 R5, RZ, RZ, R23 ;  /* 0x000000ffff057224 */ /* 0x000fe200078e0017 */
[----:B-1----:R-:W-:Y:S06]  /*5580*/  @!P1 BRA `(.L_x_109) ;  /* 0x0000000000289947 */ /* 0x002fec0003800000 */
[----:B------:R-:W-:Y:S02]  /*5590*/  ULDC UR6, c[0x0][0x64c] ;  /* 0x0001930000067ab9 */ /* 0x000fe40000000800 */
[----:B------:R-:W-:-:S05]  /*55a0*/  IADD3 R5, P1, R19, UR6, RZ ;  /* 0x0000000613057c10 */ /* 0x000fca000ff3e0ff */
[----:B------:R-:W-:-:S04]  /*55b0*/  IMAD.X R23, RZ, RZ, R23, P1 ;  /* 0x000000ffff177224 */ /* 0x000fc800008e0617 */
[----:B------:R-:W-:-:S04]  /*55c0*/  IMAD.WIDE.U32 R6, R23, UR10, RZ ;  /* 0x0000000a17067c25 */ /* 0x000fc8000f8e00ff */
[----:B------:R-:W-:-:S04]  /*55d0*/  IMAD.WIDE.U32 R6, P1, R5, UR11, R6 ;  /* 0x0000000b05067c25 */ /* 0x000fc8000f820006 */
[----:B------:R-:W-:-:S04]  /*55e0*/  IMAD.WIDE.U32 R4, R5, UR10, RZ ;  /* 0x0000000a05047c25 */ /* 0x000fc8000f8e00ff */
[----:B------:R-:W-:Y:S01]  /*55f0*/  IMAD.MOV.U32 R4, RZ, RZ, R7 ;  /* 0x000000ffff047224 */ /* 0x000fe200078e0007 */
[----:B------:R-:W-:Y:S01]  /*5600*/  IADD3 RZ, P3, R5, R6, RZ ;  /* 0x0000000605ff7210 */ /* 0x000fe20007f7e0ff */
[----:B------:R-:W-:-:S04]  /*5610*/  IMAD.X R5, RZ, RZ, RZ, P1 ;  /* 0x000000ffff057224 */ /* 0x000fc800008e06ff */
[----:B------:R-:W-:-:S08]  /*5620*/  IMAD.WIDE.U32.X R4, R23, UR11, R4, P3 ;  /* 0x0000000b17047c25 */ /* 0x000fd000098e0404 */
.L_x_109:
[----:B------:R-:W-:Y:S01]  /*5630*/  ISETP.NE.AND P1, PT, R2, 0x1, PT ;  /* 0x000000010200780c */ /* 0x000fe20003f25270 */
[----:B------:R-:W-:Y:S01]  /*5640*/  ULDC UR6, c[0x0][0x648] ;  /* 0x0001920000067ab9 */ /* 0x000fe20000000800 */
[----:B------:R-:W-:Y:S01]  /*5650*/  LOP3.LUT R20, R20, UR13, RZ, 0xc0, !PT ;  /* 0x0000000d14147c12 */ /* 0x000fe2000f8ec0ff */
[----:B------:R-:W-:Y:S01]  /*5660*/  IMAD.MOV R22, RZ, RZ, -R22 ;  /* 0x000000ffff167224 */ /* 0x000fe200078e0a16 */
[----:B------:R-:W-:Y:S01]  /*5670*/  SHF.R.U64 R5, R4, UR6, R5 ;  /* 0x0000000604057c19 */ /* 0x000fe20008001205 */
[----:B------:R-:W-:Y:S01]  /*5680*/  ULDC UR6, c[0x0][0x638] ;  /* 0x00018e0000067ab9 */ /* 0x000fe20000000800 */
[----:B------:R-:W-:Y:S01]  /*5690*/  LOP3.LUT R6, R9, UR4, RZ, 0xc0, !PT ;  /* 0x0000000409067c12 */ /* 0x000fe2000f8ec0ff */
[----:B------:R-:W-:Y:S02]  /*56a0*/  ULDC UR7, c[0x0][0x610] ;  /* 0x0001840000077ab9 */ /* 0x000fe40000000800 */
[----:B------:R-:W-:Y:S02]  /*56b0*/  IMAD.MOV R4, RZ, RZ, -R5 ;  /* 0x000000ffff047224 */ /* 0x000fe400078e0a05 */
[----:B------:R-:W-:-:S02]  /*56c0*/  IMAD R20, R5, UR5, R20 ;  /* 0x0000000505147c24 */ /* 0x000fc4000f8e0214 */
[----:B0-----:R-:W-:Y:S02]  /*56d0*/  @P1 IMAD R15, R21, R22, R14 ;  /* 0x00000016150f1224 */ /* 0x001fe400078e020e */
[----:B------:R-:W-:Y:S01]  /*56e0*/  IMAD R19, R4, UR6, R19 ;  /* 0x0000000604137c24 */ /* 0x000fe2000f8e0213 */
[----:B------:R-:W-:Y:S01]  /*56f0*/  ULDC UR6, c[0x0][0x600] ;  /* 0x0001800000067ab9 */ /* 0x000fe20000000800 */
[----:B------:R-:W-:Y:S02]  /*5700*/  IMAD R15, R20, UR7, R15 ;  /* 0x00000007140f7c24 */ /* 0x000fe4000f8e020f */
[----:B------:R-:W-:Y:S02]  /*5710*/  IMAD R6, R19, UR6, R6 ;  /* 0x0000000613067c24 */ /* 0x000fe4000f8e0206 */
[----:B------:R-:W-:-:S03]  /*5720*/  IMAD.MOV.U32 R4, RZ, RZ, 0x1 ;  /* 0x00000001ff047424 */ /* 0x000fc600078e00ff */
[----:B------:R-:W-:Y:S02]  /*5730*/  SEL R20, R6, R15, !P1 ;  /* 0x0000000f06147207 */ /* 0x000fe40004800000 */
[----:B------:R-:W-:-:S07]  /*5740*/  SEL R19, R15, R6, !P1 ;  /* 0x000000060f137207 */ /* 0x000fce0004800000 */
.L_x_107:
[----:B------:R-:W-:Y:S05]  /*5750*/  BSYNC B1 ;  /* 0x0000000000017941 */ /* 0x000fea0003800000 */
.L_x_106:
[----:B------:R-:W-:-:S13]  /*5760*/  LOP3.LUT P1, RZ, R4, 0xff, RZ, 0xc0, !PT ;  /* 0x000000ff04ff7812 */ /* 0x000fda000782c0ff */
[----:B------:R-:W-:Y:S05]  /*5770*/  @P1 BRA `(.L_x_110) ;  /* 0xfffffff4001c1947 */ /* 0x000fea000383ffff */
[----:B------:R-:W-:Y:S05]  /*5780*/  BSYNC B0 ;  /* 0x0000000000007941 */ /* 0x000fea0003800000 */
.L_x_98:
[----:B------:R-:W-:-:S03]  /*5790*/  UMOV UR6, 0xffffffff ;  /* 0xffffffff00067882 */ /* 0x000fc60000000000 */
[----:B------:R-:W-:Y:S05]  /*57a0*/  BRA.DIV UR6, `(.L_x_111) ;  /* 0x0000000606607947 */ /* 0x000fea000b800000 */
[----:B------:R-:W-:-:S13]  /*57b0*/  ELECT P6, URZ, PT ;  /* 0x00000000003f782f */ /* 0x000fda00038c0000 */
.L_x_127:
[----:B------:R-:W-:Y:S04]  /*57c0*/  BSSY B0, `(.L_x_112) ;  /* 0x000003d000007945 */ /* 0x000fe80003800000 */
[----:B------:R-:W-:Y:S05]  /*57d0*/  @!P6 BRA `(.L_x_113) ;  /* 0x0000000000ece947 */ /* 0x000fea0003800000 */
[----:B------:R-:W-:-:S04]  /*57e0*/  LOP3.LUT R18, R18, 0x2, RZ, 0xfc, !PT ;  /* 0x0000000212127812 */ /* 0x000fc800078efcff */
[----:B------:R-:W-:-:S13]  /*57f0*/  ISETP.NE.AND P0, PT, R18, 0x3, PT ;  /* 0x000000031200780c */ /* 0x000fda0003f05270 */
[----:B------:R-:W-:Y:S05]  /*5800*/  @!P0 BRA `(.L_x_114) ;  /* 0x0000000000048947 */ /* 0x000fea0003800000 */
[----:B------:R-:W-:Y:S01]  /*5810*/  BPT.TRAP 0x1 ;  /* 0x000000040000795c */ /* 0x000fe20000300000 */
.L_x_114:
[----:B------:R-:W0:Y:S01]  /*5820*/  S2R R3, SR_CgaCtaId ;  /* 0x0000000000037919 */ /* 0x000e220000008800 */
[----:B------:R-:W-:-:S04]  /*5830*/  MOV R2, 0x400 ;  /* 0x0000040000027802 */ /* 0x000fc80000000f00 */
[----:B0-----:R-:W-:Y:S02]  /*5840*/  LEA R3, R3, R2, 0x18 ;  /* 0x0000000203037211 */ /* 0x001fe400078ec0ff */
[----:B------:R-:W-:-:S03]  /*5850*/  SHF.L.U32 R2, R0, 0x1f, RZ ;  /* 0x0000001f00027819 */ /* 0x000fc600000006ff */
[----:B------:R-:W-:-:S04]  /*5860*/  VIADD R3, R3, 0x30 ;  /* 0x0000003003037836 */ /* 0x000fc80000000000 */
[C---:B------:R-:W-:Y:S02]  /*5870*/  IMAD R7, R12.reuse, 0x8, R3 ;  /* 0x000000080c077824 */ /* 0x040fe400078e0203 */
[----:B------:R-:W-:Y:S02]  /*5880*/  VIADD R12, R12, 0x1 ;  /* 0x000000010c0c7836 */ /* 0x000fe40000000000 */
[----:B------:R-:W0:Y:S03]  /*5890*/  SYNCS.PHASECHK.TRANS64.TRYWAIT P0, [R7+URZ], R2 ;  /* 0x00000002070075a7 */ /* 0x000e26000800017f */
[----:B------:R-:W-:-:S04]  /*58a0*/  ISETP.NE.AND P1, PT, R12, 0x6, PT ;  /* 0x000000060c00780c */ /* 0x000fc80003f25270 */
[----:B------:R-:W-:Y:S02]  /*58b0*/  SEL R5, RZ, 0x1, P1 ;  /* 0x00000001ff057807 */ /* 0x000fe40000800000 */
[----:B------:R-:W-:Y:S02]  /*58c0*/  SEL R12, R12, RZ, P1 ;  /* 0x000000ff0c0c7207 */ /* 0x000fe40000800000 */
[----:B------:R-:W-:-:S03]  /*58d0*/  LOP3.LUT R5, R0, R5, RZ, 0x3c, !PT ;  /* 0x0000000500057212 */ /* 0x000fc600078e3cff */
[----:B------:R-:W-:Y:S01]  /*58e0*/  IMAD R9, R12, 0x8, R3 ;  /* 0x000000080c097824 */ /* 0x000fe200078e0203 */
[----:B------:R-:W-:Y:S01]  /*58f0*/  SHF.L.U32 R4, R5, 0x1f, RZ ;  /* 0x0000001f05047819 */ /* 0x000fe200000006ff */
[----:B0-----:R-:W-:Y:S06]  /*5900*/  @!P0 BRA `(.L_x_115) ;  /* 0x0000000400288947 */ /* 0x001fec0003800000 */
.L_x_128:
[----:B------:R-:W1:Y:S01]  /*5910*/  SYNCS.PHASECHK.TRANS64.TRYWAIT P0, [R9+URZ], R4 ;  /* 0x00000004090075a7 */ /* 0x000e62000800017f */
[----:B------:R-:W-:-:S05]  /*5920*/  VIADD R0, R12, 0x1 ;  /* 0x000000010c007836 */ /* 0x000fca0000000000 */
[----:B------:R-:W-:-:S04]  /*5930*/  ISETP.NE.AND P1, PT, R0, 0x6, PT ;  /* 0x000000060000780c */ /* 0x000fc80003f25270 */
[----:B0-----:R-:W-:Y:S02]  /*5940*/  SEL R2, RZ, 0x1, P1 ;  /* 0x00000001ff027807 */ /* 0x001fe40000800000 */
[----:B------:R-:W-:Y:S02]  /*5950*/  SEL R0, R0, RZ, P1 ;  /* 0x000000ff00007207 */ /* 0x000fe40000800000 */
[----:B------:R-:W-:-:S03]  /*5960*/  LOP3.LUT R7, R5, R2, RZ, 0x3c, !PT ;  /* 0x0000000205077212 */ /* 0x000fc600078e3cff */
[----:B------:R-:W-:Y:S01]  /*5970*/  IMAD R6, R0, 0x8, R3 ;  /* 0x0000000800067824 */ /* 0x000fe200078e0203 */
[----:B------:R-:W-:Y:S01]  /*5980*/  SHF.L.U32 R5, R7, 0x1f, RZ ;  /* 0x0000001f07057819 */ /* 0x000fe200000006ff */
[----:B-1----:R-:W-:Y:S06]  /*5990*/  @!P0 BRA `(.L_x_116) ;  /* 0x0000000400188947 */ /* 0x002fec0003800000 */
.L_x_129:
[----:B------:R-:W1:Y:S01]  /*59a0*/  SYNCS.PHASECHK.TRANS64.TRYWAIT P0, [R6+URZ], R5 ;  /* 0x00000005060075a7 */ /* 0x000e62000800017f */
[----:B------:R-:W-:-:S05]  /*59b0*/  VIADD R0, R0, 0x1 ;  /* 0x0000000100007836 */ /* 0x000fca0000000000 */
[----:B------:R-:W-:-:S04]  /*59c0*/  ISETP.NE.AND P1, PT, R0, 0x6, PT ;  /* 0x000000060000780c */ /* 0x000fc80003f25270 */
[----:B------:R-:W-:Y:S02]  /*59d0*/  SEL R2, RZ, 0x1, P1 ;  /* 0x00000001ff027807 */ /* 0x000fe40000800000 */
[----:B------:R-:W-:Y:S02]  /*59e0*/  SEL R0, R0, RZ, P1 ;  /* 0x000000ff00007207 */ /* 0x000fe40000800000 */
[----:B------:R-:W-:-:S03]  /*59f0*/  LOP3.LUT R7, R7, R2, RZ, 0x3c, !PT ;  /* 0x0000000207077212 */ /* 0x000fc600078e3cff */
[----:B0-----:R-:W-:Y:S01]  /*5a00*/  IMAD R9, R0, 0x8, R3 ;  /* 0x0000000800097824 */ /* 0x001fe200078e0203 */
[----:B------:R-:W-:Y:S01]  /*5a10*/  SHF.L.U32 R4, R7, 0x1f, RZ ;  /* 0x0000001f07047819 */ /* 0x000fe200000006ff */
[----:B-1----:R-:W-:Y:S06]  /*5a20*/  @!P0 BRA `(.L_x_117) ;  /* 0x0000000400088947 */ /* 0x002fec0003800000 */
.L_x_130:
        /* <DEDUP_REMOVED lines=9> */
.L_x_131:
[----:B------:R-:W1:Y:S01]  /*5ac0*/  SYNCS.PHASECHK.TRANS64.TRYWAIT P0, [R6+URZ], R5 ;  /* 0x00000005060075a7 */ /* 0x000e62000800017f */
[----:B------:R-:W-:-:S05]  /*5ad0*/  VIADD R0, R0, 0x1 ;  /* 0x0000000100007836 */ /* 0x000fca0000000000 */
[----:B------:R-:W-:-:S04]  /*5ae0*/  ISETP.NE.AND P1, PT, R0, 0x6, PT ;  /* 0x000000060000780c */ /* 0x000fc80003f25270 */
[----:B------:R-:W-:Y:S02]  /*5af0*/  SEL R2, RZ, 0x1, P1 ;  /* 0x00000001ff027807 */ /* 0x000fe40000800000 */
[----:B------:R-:W-:Y:S02]  /*5b00*/  SEL R0, R0, RZ, P1 ;  /* 0x000000ff00007207 */ /* 0x000fe40000800000 */
[----:B------:R-:W-:Y:S01]  /*5b10*/  LOP3.LUT R2, R7, R2, RZ, 0x3c, !PT ;  /* 0x0000000207027212 */ /* 0x000fe200078e3cff */
[----:B-1----:R-:W-:Y:S06]  /*5b20*/  @!P0 BRA `(.L_x_119) ;  /* 0x0000000000f08947 */ /* 0x002fec0003800000 */
.L_x_132:
[----:B------:R-:W-:Y:S01]  /*5b30*/  IMAD R3, R0, 0x8, R3 ;  /* 0x0000000800037824 */ /* 0x000fe200078e0203 */
[----:B------:R-:W-:-:S07]  /*5b40*/  SHF.L.U32 R0, R2, 0x1f, RZ ;  /* 0x0000001f02007819 */ /* 0x000fce00000006ff */
.L_x_120:
[----:B--2---:R2:W3:Y:S02]  /*5b50*/  SYNCS.PHASECHK.TRANS64.TRYWAIT P0, [R3+URZ], R0 ;  /* 0x00000000030075a7 */ /* 0x0044e4000800017f */
[----:B---3--:R-:W-:Y:S05]  /*5b60*/  @!P0 NANOSLEEP.SYNCS 0x989680 ;  /* 0x009896800000895d */ /* 0x008fea0003900000 */
[----:B------:R-:W3:Y:S02]  /*5b70*/  @!P0 SYNCS.PHASECHK.TRANS64 P0, [R3+URZ], R0 ;  /* 0x00000000030085a7 */ /* 0x000ee4000800007f */
[----:B---3--:R-:W-:Y:S05]  /*5b80*/  @!P0 BRA `(.L_x_120) ;  /* 0xfffffffc00f08947 */ /* 0x008fea000383ffff */
.L_x_113:
[----:B------:R-:W-:Y:S05]  /*5b90*/  BSYNC B0 ;  /* 0x0000000000007941 */ /* 0x000fea0003800000 */
.L_x_112:
[----:B------:R-:W-:Y:S05]  /*5ba0*/  EXIT ;  /* 0x000000000000794d */ /* 0x000fea0003800000 */
.L_x_17:
[----:B-1----:R1:W2:Y:S02]  /*5bb0*/  SYNCS.PHASECHK.TRANS64.TRYWAIT P1, [R3+URZ], R0 ;  /* 0x00000000030075a7 */ /* 0x0022a4000802017f */
[----:B--2---:R-:W-:Y:S05]  /*5bc0*/  @!P1 NANOSLEEP.SYNCS 0x989680 ;  /* 0x009896800000995d */ /* 0x004fea0003900000 */
[----:B------:R-:W2:Y:S02]  /*5bd0*/  @!P1 SYNCS.PHASECHK.TRANS64 P1, [R3+URZ], R0 ;  /* 0x00000000030095a7 */ /* 0x000ea4000802007f */
[----:B--2---:R-:W-:Y:S05]  /*5be0*/  @!P1 BRA `(.L_x_17) ;  /* 0xfffffffc00f09947 */ /* 0x004fea000383ffff */
[----:B------:R-:W-:Y:S05]  /*5bf0*/  BRA `(.L_x_16) ;  /* 0xffffffb8003c7947 */ /* 0x000fea000383ffff */
.L_x_22:
[----:B-1----:R-:W-:-:S04]  /*5c00*/  IMAD.U32 R4, RZ, RZ, UR8 ;  /* 0x00000008ff047e24 */ /* 0x002fc8000f8e00ff */
[----:B------:R1:W2:Y:S03]  /*5c10*/  SYNCS.PHASECHK.TRANS64.TRYWAIT P1, [R4+URZ], R3 ;  /* 0x00000003040075a7 */ /* 0x0002a6000802017f */
[----:B--2---:R-:W-:Y:S05]  /*5c20*/  @!P1 NANOSLEEP.SYNCS 0x989680 ;  /* 0x009896800000995d */ /* 0x004fea0003900000 */
[----:B------:R-:W2:Y:S02]  /*5c30*/  @!P1 SYNCS.PHASECHK.TRANS64 P1, [R4+URZ], R3 ;  /* 0x00000003040095a7 */ /* 0x000ea4000802007f */
[----:B--2---:R-:W-:Y:S05]  /*5c40*/  @!P1 BRA `(.L_x_22) ;  /* 0xfffffffc00ec9947 */ /* 0x004fea000383ffff */
[----:B------:R-:W-:Y:S05]  /*5c50*/  BRA `(.L_x_21) ;  /* 0xffffffbc00787947 */ /* 0x000fea000383ffff */
.L_x_99:
[----:B------:R-:W-:Y:S01]  /*5c60*/  BSSY B1, `(.L_x_121) ;  /* 0x0000006000017945 */ /* 0x000fe20003800000 */
[----:B------:R-:W-:-:S07]  /*5c70*/  IMAD.MOV.U32 R15, RZ, RZ, -0x1 ;  /* 0xffffffffff0f7424 */ /* 0x000fce00078e00ff */
[----:B------:R-:W-:Y:S05]  /*5c80*/  WARPSYNC.COLLECTIVE R15, `(.L_x_122) ;  /* 0x000000000f0c7348 */ /* 0x000fea0003c00000 */
[----:B------:R-:W-:Y:S02]  /*5c90*/  ELECT P6, UR62, PT ;  /* 0x00000000003e782f */ /* 0x000fe400038c0000 */
[----:B------:R-:W-:Y:S01]  /*5ca0*/  MOV R14, UR62 ;  /* 0x0000003e000e7c02 */ /* 0x000fe20008000f00 */
[----:B------:R-:W-:Y:S10]  /*5cb0*/  ENDCOLLECTIVE ;  /* 0x000000000000791b */ /* 0x000ff40003800000 */
.L_x_122:
[----:B------:R-:W-:Y:S05]  /*5cc0*/  BSYNC B1 ;  /* 0x0000000000017941 */ /* 0x000fea0003800000 */
.L_x_121:
[----:B------:R-:W-:Y:S05]  /*5cd0*/  BRA `(.L_x_123) ;  /* 0xffffffec00d07947 */ /* 0x000fea000383ffff */
.L_x_102:
[----:B0-----:R0:W1:Y:S02]  /*5ce0*/  SYNCS.PHASECHK.TRANS64.TRYWAIT P1, [R14+URZ+0x30], R7 ;  /* 0x000030070e0075a7 */ /* 0x001064000802017f */
[----:B-1----:R-:W-:Y:S05]  /*5cf0*/  @!P1 NANOSLEEP.SYNCS 0x989680 ;  /* 0x009896800000995d */ /* 0x002fea0003900000 */
[----:B------:R-:W1:Y:S02]  /*5d00*/  @!P1 SYNCS.PHASECHK.TRANS64 P1, [R14+URZ+0x30], R7 ;  /* 0x000030070e0095a7 */ /* 0x000e64000802007f */
[----:B-1----:R-:W-:Y:S05]  /*5d10*/  @!P1 BRA `(.L_x_102) ;  /* 0xfffffffc00f09947 */ /* 0x002fea000383ffff */
[----:B------:R-:W-:Y:S05]  /*5d20*/  BRA `(.L_x_124) ;  /* 0xfffffff000047947 */ /* 0x000fea000383ffff */
.L_x_111:
[----:B------:R-:W-:Y:S01]  /*5d30*/  BSSY B0, `(.L_x_125) ;  /* 0x0000006000007945 */ /* 0x000fe20003800000 */
[----:B------:R-:W-:-:S07]  /*5d40*/  IMAD.MOV.U32 R15, RZ, RZ, -0x1 ;  /* 0xffffffffff0f7424 */ /* 0x000fce00078e00ff */
[----:B------:R-:W-:Y:S05]  /*5d50*/  WARPSYNC.COLLECTIVE R15, `(.L_x_126) ;  /* 0x000000000f0c7348 */ /* 0x000fea0003c00000 */
[----:B------:R-:W-:Y:S02]  /*5d60*/  ELECT P6, UR62, PT ;  /* 0x00000000003e782f */ /* 0x000fe400038c0000 */
[----:B------:R-:W-:Y:S01]  /*5d70*/  MOV R14, UR62 ;  /* 0x0000003e000e7c02 */ /* 0x000fe20008000f00 */
[----:B------:R-:W-:Y:S10]  /*5d80*/  ENDCOLLECTIVE ;  /* 0x000000000000791b */ /* 0x000ff40003800000 */
.L_x_126:
[----:B------:R-:W-:Y:S05]  /*5d90*/  BSYNC B0 ;  /* 0x0000000000007941 */ /* 0x000fea0003800000 */
.L_x_125:
[----:B------:R-:W-:Y:S05]  /*5da0*/  BRA `(.L_x_127) ;  /* 0xfffffff800847947 */ /* 0x000fea000383ffff */
.L_x_115:
[----:B0-----:R0:W1:Y:S02]  /*5db0*/  SYNCS.PHASECHK.TRANS64.TRYWAIT P0, [R7+URZ], R2 ;  /* 0x00000002070075a7 */ /* 0x001064000800017f */
[----:B-1----:R-:W-:Y:S05]  /*5dc0*/  @!P0 NANOSLEEP.SYNCS 0x989680 ;  /* 0x009896800000895d */ /* 0x002fea0003900000 */
[----:B------:R-:W1:Y:S02]  /*5dd0*/  @!P0 SYNCS.PHASECHK.TRANS64 P0, [R7+URZ], R2 ;  /* 0x00000002070085a7 */ /* 0x000e64000800007f */
[----:B-1----:R-:W-:Y:S05]  /*5de0*/  @!P0 BRA `(.L_x_115) ;  /* 0xfffffffc00f08947 */ /* 0x002fea000383ffff */
[----:B------:R-:W-:Y:S05]  /*5df0*/  BRA `(.L_x_128) ;  /* 0xfffffff800c47947 */ /* 0x000fea000383ffff */
.L_x_116:
[----:B0-----:R0:W1:Y:S02]  /*5e00*/  SYNCS.PHASECHK.TRANS64.TRYWAIT P0, [R9+URZ], R4 ;  /* 0x00000004090075a7 */ /* 0x001064000800017f */
[----:B-1----:R-:W-:Y:S05]  /*5e10*/  @!P0 NANOSLEEP.SYNCS 0x989680 ;  /* 0x009896800000895d */ /* 0x002fea0003900000 */
[----:B------:R-:W1:Y:S02]  /*5e20*/  @!P0 SYNCS.PHASECHK.TRANS64 P0, [R9+URZ], R4 ;  /* 0x00000004090085a7 */ /* 0x000e64000800007f */
[----:B-1----:R-:W-:Y:S05]  /*5e30*/  @!P0 BRA `(.L_x_116) ;  /* 0xfffffffc00f08947 */ /* 0x002fea000383ffff */
[----:B------:R-:W-:Y:S05]  /*5e40*/  BRA `(.L_x_129) ;  /* 0xfffffff800d47947 */ /* 0x000fea000383ffff */
.L_x_117:
[----:B0-----:R0:W1:Y:S02]  /*5e50*/  SYNCS.PHASECHK.TRANS64.TRYWAIT P0, [R6+URZ], R5 ;  /* 0x00000005060075a7 */ /* 0x001064000800017f */
[----:B-1----:R-:W-:Y:S05]  /*5e60*/  @!P0 NANOSLEEP.SYNCS 0x989680 ;  /* 0x009896800000895d */ /* 0x002fea0003900000 */
[----:B------:R-:W1:Y:S02]  /*5e70*/  @!P0 SYNCS.PHASECHK.TRANS64 P0, [R6+URZ], R5 ;  /* 0x00000005060085a7 */ /* 0x000e64000800007f */
[----:B-1----:R-:W-:Y:S05]  /*5e80*/  @!P0 BRA `(.L_x_117) ;  /* 0xfffffffc00f08947 */ /* 0x002fea000383ffff */
[----:B------:R-:W-:Y:S05]  /*5e90*/  BRA `(.L_x_130) ;  /* 0xfffffff800e47947 */ /* 0x000fea000383ffff */
.L_x_118:
[----:B0-----:R0:W1:Y:S02]  /*5ea0*/  SYNCS.PHASECHK.TRANS64.TRYWAIT P0, [R9+URZ], R4 ;  /* 0x00000004090075a7 */ /* 0x001064000800017f */
[----:B-1----:R-:W-:Y:S05]  /*5eb0*/  @!P0 NANOSLEEP.SYNCS 0x989680 ;  /* 0x009896800000895d */ /* 0x002fea0003900000 */
[----:B------:R-:W1:Y:S02]  /*5ec0*/  @!P0 SYNCS.PHASECHK.TRANS64 P0, [R9+URZ], R4 ;  /* 0x00000004090085a7 */ /* 0x000e64000800007f */
[----:B-1----:R-:W-:Y:S05]  /*5ed0*/  @!P0 BRA `(.L_x_118) ;  /* 0xfffffffc00f08947 */ /* 0x002fea000383ffff */
[----:B------:R-:W-:Y:S05]  /*5ee0*/  BRA `(.L_x_131) ;  /* 0xfffffff800f47947 */ /* 0x000fea000383ffff */
.L_x_119:
[----:B-1----:R1:W2:Y:S02]  /*5ef0*/  SYNCS.PHASECHK.TRANS64.TRYWAIT P0, [R6+URZ], R5 ;  /* 0x00000005060075a7 */ /* 0x0022a4000800017f */
[----:B--2---:R-:W-:Y:S05]  /*5f00*/  @!P0 NANOSLEEP.SYNCS 0x989680 ;  /* 0x009896800000895d */ /* 0x004fea0003900000 */
[----:B------:R-:W2:Y:S02]  /*5f10*/  @!P0 SYNCS.PHASECHK.TRANS64 P0, [R6+URZ], R5 ;  /* 0x00000005060085a7 */ /* 0x000ea4000800007f */
[----:B--2---:R-:W-:Y:S05]  /*5f20*/  @!P0 BRA `(.L_x_119) ;  /* 0xfffffffc00f08947 */ /* 0x004fea000383ffff */
[----:B------:R-:W-:Y:S05]  /*5f30*/  BRA `(.L_x_132) ;  /* 0xfffffff800fc7947 */ /* 0x000fea000383ffff */
.L_x_133:
[----:B------:R-:W-:-:S00]  /*5f40*/  BRA `(.L_x_133) ;  /* 0xfffffffc00fc7947 */ /* 0x000fc0000383ffff */
[----:B------:R-:W-:-:S00]  /*5f50*/  NOP ;  /* 0x0000000000007918 */ /* 0x000fc00000000000 */
        /* <DEDUP_REMOVED lines=10> */
.L_x_134:


//--------------------- .nv.global.init           --------------------------
	.section	.nv.global.init,"aw",@progbits
.nv.global.init:
	.type		$str$22,@object
	.size		$str$22,($str$23 - $str$22)
$str$22:
        /*0000*/ 	.byte	0x6b, 0x5f, 0x74, 0x69, 0x6c, 0x65, 0x5f, 0x63, 0x6f, 0x75, 0x6e, 0x74, 0x20, 0x3e, 0x3d, 0x20
        /*0010*/ 	.byte	0x31, 0x00
	.type		$str$23,@object
	.size		$str$23,(__unnamed_1 - $str$23)
$str$23:
        /*0012*/ 	.byte	0x2f, 0x74, 0x6d, 0x70, 0x2f, 0x63, 0x75, 0x74, 0x6c, 0x61, 0x73, 0x73, 0x5f, 0x73, 0x77, 0x65
        /*0022*/ 	.byte	0x65, 0x70, 0x5f, 0x73, 0x72, 0x63, 0x2f, 0x69, 0x6e, 0x63, 0x6c, 0x75, 0x64, 0x65, 0x2f, 0x63
        /*0032*/ 	.byte	0x75, 0x74, 0x6c, 0x61, 0x73, 0x73, 0x2f, 0x67, 0x65, 0x6d, 0x6d, 0x2f, 0x63, 0x6f, 0x6c, 0x6c
        /*0042*/ 	.byte	0x65, 0x63, 0x74, 0x69, 0x76, 0x65, 0x2f, 0x73, 0x6d, 0x39, 0x30, 0x5f, 0x6d, 0x6d, 0x61, 0x5f
        /*0052*/ 	.byte	0x74, 0x6d, 0x61, 0x5f, 0x67, 0x6d, 0x6d, 0x61, 0x5f, 0x73, 0x73, 0x5f, 0x77, 0x61, 0x72, 0x70
        /*0062*/ 	.byte	0x73, 0x70, 0x65, 0x63, 0x69, 0x61, 0x6c, 0x69, 0x7a, 0x65, 0x64, 0x2e, 0x68, 0x70, 0x70, 0x00
	.type		__unnamed_1,@object
	.size		__unnamed_1,(.L_0 - __unnamed_1)
__unnamed_1:
        /*0072*/ 	.byte	0x76, 0x6f, 0x69, 0x64, 0x20, 0x63, 0x75, 0x74, 0x6c, 0x61, 0x73, 0x73, 0x3a, 0x3a, 0x67, 0x65
        /* <DEDUP_REMOVED lines=175> */
.L_0:


//--------------------- .nv.shared._ZN7cutlass13device_kernelINS_4gemm6kernel13GemmUniversalIN4cute5tupleIJiiiiEEENS1_10collective13CollectiveMmaINS1_34MainloopSm90TmaGmmaWarpSpecializedILi6ENS5_IJNS4_1CILi1EEESB_SB_EEENS1_35KernelTmaWarpSpecializedCooperativeEEENS5_IJNSA_ILi128EEENSA_ILi64EEESG_EEEfNS5_IJlSB_lEEEfSI_NS4_8TiledMMAINS4_8MMA_AtomIJNS4_4SM904GMMA29MMA_64x64x8_F32TF32TF32_SS_TNILNSM_7ScaleInE1ELSO_1EEEEEENS4_6LayoutINS5_IJNSA_ILi2EEESB_SB_EEENS5_IJSB_NSA_ILi0EEESU_EEEEENS5_IJNS4_10UnderscoreESX_SX_EEEEENS4_13SM90_TMA_LOADENS4_14ComposedLayoutINS4_7SwizzleILi3ELi4ELi3EEENS4_18smem_ptr_flag_bitsILi32EEENSR_INS5_IJNSA_ILi8EEENSA_ILi32EEEEEENS5_IJS17_SB_EEEEEEEvNS4_8identityES10_S1B_vS1C_EENS_8epilogue10collective6detail29Sm90TmaWarpSpecializedAdapterINS1F_15DefaultEpilogueIfSI_SI_NS1E_6thread17LinearCombinationIfLi1EffLNS1J_9ScaleType4KindE0ELNS_15FloatRoundStyleE2EfEENS1_15EpilogueDefaultEEEEEvvEEEEvNT_6ParamsE --------------------------
	.section	.nv.shared._ZN7cutlass13device_kernelINS_4gemm6kernel13GemmUniversalIN4cute5tupleIJiiiiEEENS1_10collective13CollectiveMmaINS1_34MainloopSm90TmaGmmaWarpSpecializedILi6ENS5_IJNS4_1CILi1EEESB_SB_EEENS1_35KernelTmaWarpSpecializedCooperativeEEENS5_IJNSA_ILi128EEENSA_ILi64EEESG_EEEfNS5_IJlSB_lEEEfSI_NS4_8TiledMMAINS4_8MMA_AtomIJNS4_4SM904GMMA29MMA_64x64x8_F32TF32TF32_SS_TNILNSM_7ScaleInE1ELSO_1EEEEEENS4_6LayoutINS5_IJNSA_ILi2EEESB_SB_EEENS5_IJSB_NSA_ILi0EEESU_EEEEENS5_IJNS4_10UnderscoreESX_SX_EEEEENS4_13SM90_TMA_LOADENS4_14ComposedLayoutINS4_7SwizzleILi3ELi4ELi3EEENS4_18smem_ptr_flag_bitsILi32EEENSR_INS5_IJNSA_ILi8EEENSA_ILi32EEEEEENS5_IJS17_SB_EEEEEEEvNS4_8identityES10_S1B_vS1C_EENS_8epilogue10collective6detail29Sm90TmaWarpSpecializedAdapterINS1F_15DefaultEpilogueIfSI_SI_NS1E_6thread17LinearCombinationIfLi1EffLNS1J_9ScaleType4KindE0ELNS_15FloatRoundStyleE2EfEENS1_15EpilogueDefaultEEEEEvvEEEEvNT_6ParamsE,"aw",@nobits
	.sectionflags	@""
	.align	16
	.zero		1024


//--------------------- .nv.shared.reserved.0     --------------------------
	.section	.nv.shared.reserved.0,"aw",@nobits
	.weak		__nv_reservedSMEM_offset_0_alias
	.size		__nv_reservedSMEM_offset_0_alias, 0, 0
	.other		__nv_reservedSMEM_offset_0_alias,@"STO_CUDA_RESERVED_SHARED STV_DEFAULT"
__nv_reservedSMEM_offset_0_alias:
	.zero		0


//--------------------- .nv.global                --------------------------
	.section	.nv.global,"aw",@nobits
.nv.global:
	.type		_ZN40_INTERNAL_d085c9b9_4_k_cu_4a9de78b_235224cute1_E,@object
	.size		_ZN40_INTERNAL_d085c9b9_4_k_cu_4a9de78b_235224cute1_E,(_ZN40_INTERNAL_d085c9b9_4_k_cu_4a9de78b_235224cuda3std3__45__cpo6cbeginE - _ZN40_INTERNAL_d085c9b9_4_k_cu_4a9de78b_235224cute1_E)
_ZN40_INTERNAL_d085c9b9_4_k_cu_4a9de78b_235224cute1_E:
	.zero		1
	.type		_ZN40_INTERNAL_d085c9b9_4_k_cu_4a9de78b_235224cuda3std3__45__cpo6cbeginE,@object
	.size		_ZN40_INTERNAL_d085c9b9_4_k_cu_4a9de78b_235224cuda3std3__45__cpo6cbeginE,(_ZN40_INTERNAL_d085c9b9_4_k_cu_4a9de78b_235224cuda3std3__48in_placeE - _ZN40_INTERNAL_d085c9b9_4_k_cu_4a9de78b_235224cuda3std3__45__cpo6cbeginE)
_ZN40_INTERNAL_d085c9b9_4_k_cu_4a9de78b_235224cuda3std3__45__cpo6cbeginE:
	.zero		1
	.type		_ZN40_INTERNAL_d085c9b9_4_k_cu_4a9de78b_235224cuda3std3__48in_placeE,@object
	.size		_ZN40_INTERNAL_d085c9b9_4_k_cu_4a9de78b_235224cuda3std3__48in_placeE,(_ZN40_INTERNAL_d085c9b9_4_k_cu_4a9de78b_235224cuda3std6ranges3__45__cpo9iter_moveE - _ZN40_INTERNAL_d085c9b9_4_k_cu_4a9de78b_235224cuda3std3__48in_placeE)
_ZN40_INTERNAL_d085c9b9_4_k_cu_4a9de78b_235224cuda3std3__48in_placeE:
	.zero		1
	.type		_ZN40_INTERNAL_d085c9b9_4_k_cu_4a9de78b_235224cuda3std6ranges3__45__cpo9iter_moveE,@object
	.size		_ZN40_INTERNAL_d085c9b9_4_k_cu_4a9de78b_235224cuda3std6ranges3__45__cpo9iter_moveE,(_ZN40_INTERNAL_d085c9b9_4_k_cu_4a9de78b_235224cuda3std3__45__cpo5beginE - _ZN40_INTERNAL_d085c9b9_4_k_cu_4a9de78b_235224cuda3std6ranges3__45__cpo9iter_moveE)
_ZN40_INTERNAL_d085c9b9_4_k_cu_4a9de78b_235224cuda3std6ranges3__45__cpo9iter_moveE:
	.zero		1
	.type		_ZN40_INTERNAL_d085c9b9_4_k_cu_4a9de78b_235224cuda3std3__45__cpo5beginE,@object
	.size		_ZN40_INTERNAL_d085c9b9_4_k_cu_4a9de78b_235224cuda3std3__45__cpo5beginE,(_ZN40_INTERNAL_d085c9b9_4_k_cu_4a9de78b_235224cuda3std3__442_GLOBAL__N__d085c9b9_4_k_cu_4a9de78b_235226ignoreE - _ZN40_INTERNAL_d085c9b9_4_k_cu_4a9de78b_235224cuda3std3__45__cpo5beginE)
_ZN40_INTERNAL_d085c9b9_4_k_cu_4a9de78b_235224cuda3std3__45__cpo5beginE:
	.zero		1
	.type		_ZN40_INTERNAL_d085c9b9_4_k_cu_4a9de78b_235224cuda3std3__442_GLOBAL__N__d085c9b9_4_k_cu_4a9de78b_235226ignoreE,@object
	.size		_ZN40_INTERNAL_d085c9b9_4_k_cu_4a9de78b_235224cuda3std3__442_GLOBAL__N__d085c9b9_4_k_cu_4a9de78b_235226ignoreE,(_ZN40_INTERNAL_d085c9b9_4_k_cu_4a9de78b_235224cute7productE - _ZN40_INTERNAL_d085c9b9_4_k_cu_4a9de78b_235224cuda3std3__442_GLOBAL__N__d085c9b9_4_k_cu_4a9de78b_235226ignoreE)
_ZN40_INTERNAL_d085c9b9_4_k_cu_4a9de78b_235224cuda3std3__442_GLOBAL__N__d085c9b9_4_k_cu_4a9de78b_235226ignoreE:
	.zero		1
	.type		_ZN40_INTERNAL_d085c9b9_4_k_cu_4a9de78b_235224cute7productE,@object
	.size		_ZN40_INTERNAL_d085c9b9_4_k_cu_4a9de78b_235224cute7productE,(_ZN40_INTERNAL_d085c9b9_4_k_cu_4a9de78b_235224cuda3std3__45__cpo3endE - _ZN40_INTERNAL_d085c9b9_4_k_cu_4a9de78b_235224cute7productE)
_ZN40_INTERNAL_d085c9b9_4_k_cu_4a9de78b_235224cute7productE:
	.zero		1
	.type		_ZN40_INTERNAL_d085c9b9_4_k_cu_4a9de78b_235224cuda3std3__45__cpo3endE,@object
	.size		_ZN40_INTERNAL_d085c9b9_4_k_cu_4a9de78b_235224cuda3std3__45__cpo3endE,(_ZN40_INTERNAL_d085c9b9_4_k_cu_4a9de78b_235224cuda3std3__419piecewise_constructE - _ZN40_INTERNAL_d085c9b9_4_k_cu_4a9de78b_235224cuda3std3__45__cpo3endE)
_ZN40_INTERNAL_d085c9b9_4_k_cu_4a9de78b_235224cuda3std3__45__cpo3endE:
	.zero		1
	.type		_ZN40_INTERNAL_d085c9b9_4_k_cu_4a9de78b_235224cuda3std3__419piecewise_constructE,@object
	.size		_ZN40_INTERNAL_d085c9b9_4_k_cu_4a9de78b_235224cuda3std3__419piecewise_constructE,(_ZN40_INTERNAL_d085c9b9_4_k_cu_4a9de78b_235224cuda3std3__45__cpo4cendE - _ZN40_INTERNAL_d085c9b9_4_k_cu_4a9de78b_235224cuda3std3__419piecewise_constructE)
_ZN40_INTERNAL_d085c9b9_4_k_cu_4a9de78b_235224cuda3std3__419piecewise_constructE:
	.zero		1
	.type		_ZN40_INTERNAL_d085c9b9_4_k_cu_4a9de78b_235224cuda3std3__45__cpo4cendE,@object
	.size		_ZN40_INTERNAL_d085c9b9_4_k_cu_4a9de78b_235224cuda3std3__45__cpo4cendE,(_ZN40_INTERNAL_d085c9b9_4_k_cu_4a9de78b_235224cuda3std6ranges3__45__cpo4swapE - _ZN40_INTERNAL_d085c9b9_4_k_cu_4a9de78b_235224cuda3std3__45__cpo4cendE)
_ZN40_INTERNAL_d085c9b9_4_k_cu_4a9de78b_235224cuda3std3__45__cpo4cendE:
	.zero		1
	.type		_ZN40_INTERNAL_d085c9b9_4_k_cu_4a9de78b_235224cuda3std6ranges3__45__cpo4swapE,@object
	.size		_ZN40_INTERNAL_d085c9b9_4_k_cu_4a9de78b_235224cuda3std6ranges3__45__cpo4swapE,(.L_8 - _ZN40_INTERNAL_d085c9b9_4_k_cu_4a9de78b_235224cuda3std6ranges3__45__cpo4swapE)
_ZN40_INTERNAL_d085c9b9_4_k_cu_4a9de78b_235224cuda3std6ranges3__45__cpo4swapE:
	.zero		1
.L_8:


//--------------------- .nv.constant0._ZN7cutlass13device_kernelINS_4gemm6kernel13GemmUniversalIN4cute5tupleIJiiiiEEENS1_10collective13CollectiveMmaINS1_34MainloopSm90TmaGmmaWarpSpecializedILi6ENS5_IJNS4_1CILi1EEESB_SB_EEENS1_35KernelTmaWarpSpecializedCooperativeEEENS5_IJNSA_ILi128EEENSA_ILi64EEESG_EEEfNS5_IJlSB_lEEEfSI_NS4_8TiledMMAINS4_8MMA_AtomIJNS4_4SM904GMMA29MMA_64x64x8_F32TF32TF32_SS_TNILNSM_7ScaleInE1ELSO_1EEEEEENS4_6LayoutINS5_IJNSA_ILi2EEESB_SB_EEENS5_IJSB_NSA_ILi0EEESU_EEEEENS5_IJNS4_10UnderscoreESX_SX_EEEEENS4_13SM90_TMA_LOADENS4_14ComposedLayoutINS4_7SwizzleILi3ELi4ELi3EEENS4_18smem_ptr_flag_bitsILi32EEENSR_INS5_IJNSA_ILi8EEENSA_ILi32EEEEEENS5_IJS17_SB_EEEEEEEvNS4_8identityES10_S1B_vS1C_EENS_8epilogue10collective6detail29Sm90TmaWarpSpecializedAdapterINS1F_15DefaultEpilogueIfSI_SI_NS1E_6thread17LinearCombinationIfLi1EffLNS1J_9ScaleType4KindE0ELNS_15FloatRoundStyleE2EfEENS1_15EpilogueDefaultEEEEEvvEEEEvNT_6ParamsE --------------------------
	.section	.nv.constant0._ZN7cutlass13device_kernelINS_4gemm6kernel13GemmUniversalIN4cute5tupleIJiiiiEEENS1_10collective13CollectiveMmaINS1_34MainloopSm90TmaGmmaWarpSpecializedILi6ENS5_IJNS4_1CILi1EEESB_SB_EEENS1_35KernelTmaWarpSpecializedCooperativeEEENS5_IJNSA_ILi128EEENSA_ILi64EEESG_EEEfNS5_IJlSB_lEEEfSI_NS4_8TiledMMAINS4_8MMA_AtomIJNS4_4SM904GMMA29MMA_64x64x8_F32TF32TF32_SS_TNILNSM_7ScaleInE1ELSO_1EEEEEENS4_6LayoutINS5_IJNSA_ILi2EEESB_SB_EEENS5_IJSB_NSA_ILi0EEESU_EEEEENS5_IJNS4_10UnderscoreESX_SX_EEEEENS4_13SM90_TMA_LOADENS4_14ComposedLayoutINS4_7SwizzleILi3ELi4ELi3EEENS4_18smem_ptr_flag_bitsILi32EEENSR_INS5_IJNSA_ILi8EEENSA_ILi32EEEEEENS5_IJS17_SB_EEEEEEEvNS4_8identityES10_S1B_vS1C_EENS_8epilogue10collective6detail29Sm90TmaWarpSpecializedAdapterINS1F_15DefaultEpilogueIfSI_SI_NS1E_6thread17LinearCombinationIfLi1EffLNS1J_9ScaleType4KindE0ELNS_15FloatRoundStyleE2EfEENS1_15EpilogueDefaultEEEEEvvEEEEvNT_6ParamsE,"a",@progbits
	.sectionflags	@""
	.align	4
.nv.constant0._ZN7cutlass13device_kernelINS_4gemm6kernel13GemmUniversalIN4cute5tupleIJiiiiEEENS1_10collective13CollectiveMmaINS1_34MainloopSm90TmaGmmaWarpSpecializedILi6ENS5_IJNS4_1CILi1EEESB_SB_EEENS1_35KernelTmaWarpSpecializedCooperativeEEENS5_IJNSA_ILi128EEENSA_ILi64EEESG_EEEfNS5_IJlSB_lEEEfSI_NS4_8TiledMMAINS4_8MMA_AtomIJNS4_4SM904GMMA29MMA_64x64x8_F32TF32TF32_SS_TNILNSM_7ScaleInE1ELSO_1EEEEEENS4_6LayoutINS5_IJNSA_ILi2EEESB_SB_EEENS5_IJSB_NSA_ILi0EEESU_EEEEENS5_IJNS4_10UnderscoreESX_SX_EEEEENS4_13SM90_TMA_LOADENS4_14ComposedLayoutINS4_7SwizzleILi3ELi4ELi3EEENS4_18smem_ptr_flag_bitsILi32EEENSR_INS5_IJNSA_ILi8EEENSA_ILi32EEEEEENS5_IJS17_SB_EEEEEEEvNS4_8identityES10_S1B_vS1C_EENS_8epilogue10collective6detail29Sm90TmaWarpSpecializedAdapterINS1F_15DefaultEpilogueIfSI_SI_NS1E_6thread17LinearCombinationIfLi1EffLNS1J_9ScaleType4KindE0ELNS_15FloatRoundStyleE2EfEENS1_15EpilogueDefaultEEEEEvvEEEEvNT_6ParamsE:
	.zero		1664


//--------------------- SYMBOLS --------------------------

	.type		.nv.reservedSmem.offset0,@object
	.size		.nv.reservedSmem.offset0,0x4
	.type		__assertfail,@function
